//
// Generated by NVIDIA NVVM Compiler
//
// Compiler Build ID: CL-36424714
// Cuda compilation tools, release 13.0, V13.0.88
// Based on NVVM 20.0.0
//

.version 9.0
.target sm_100
.address_size 64

	// .globl	_Z14online_softmaxPfS_ii

.visible .entry _Z14online_softmaxPfS_ii(
	.param .u64 .ptr .align 1 _Z14online_softmaxPfS_ii_param_0,
	.param .u64 .ptr .align 1 _Z14online_softmaxPfS_ii_param_1,
	.param .u32 _Z14online_softmaxPfS_ii_param_2,
	.param .u32 _Z14online_softmaxPfS_ii_param_3
)
{
	.reg .pred 	%p<25>;
	.reg .b32 	%r<108>;
	.reg .b32 	%f<460>;
	.reg .b64 	%rd<26>;

	ld.param.u64 	%rd8, [_Z14online_softmaxPfS_ii_param_0];
	ld.param.u64 	%rd9, [_Z14online_softmaxPfS_ii_param_1];
	ld.param.u32 	%r28, [_Z14online_softmaxPfS_ii_param_2];
	ld.param.u32 	%r27, [_Z14online_softmaxPfS_ii_param_3];
	cvta.to.global.u64 	%rd1, %rd9;
	cvta.to.global.u64 	%rd2, %rd8;
	mov.u32 	%r29, %ctaid.x;
	mov.u32 	%r30, %ntid.x;
	mov.u32 	%r31, %tid.x;
	mad.lo.s32 	%r1, %r29, %r30, %r31;
	setp.ge.s32 	%p1, %r1, %r28;
	@%p1 bra 	$L__BB0_36;
	setp.lt.s32 	%p2, %r27, 1;
	mov.f32 	%f453, 0f00000000;
	mov.f32 	%f452, 0fFF800000;
	@%p2 bra 	$L__BB0_24;
	mul.lo.s32 	%r2, %r27, %r1;
	and.b32  	%r3, %r27, 3;
	setp.lt.u32 	%p3, %r27, 4;
	mov.f32 	%f452, 0fFF800000;
	mov.f32 	%f453, 0f00000000;
	mov.b32 	%r99, 0;
	@%p3 bra 	$L__BB0_13;
	and.b32  	%r99, %r27, 2147483644;
	neg.s32 	%r102, %r99;
	add.s64 	%rd3, %rd2, 8;
	mov.f32 	%f452, 0fFF800000;
	mov.f32 	%f453, 0f00000000;
	mov.u32 	%r101, %r2;
$L__BB0_4:
	.pragma "nounroll";
	mul.wide.s32 	%rd10, %r101, 4;
	add.s64 	%rd7, %rd3, %rd10;
	ld.global.nc.f32 	%f28, [%rd7+-8];
	setp.leu.f32 	%p4, %f28, %f452;
	@%p4 bra 	$L__BB0_6;
	sub.f32 	%f55, %f452, %f28;
	fma.rn.f32 	%f56, %f55, 0f3BBB989D, 0f3F000000;
	cvt.sat.f32.f32 	%f57, %f56;
	mov.f32 	%f58, 0f4B400001;
	mov.f32 	%f59, 0f437C0000;
	fma.rm.f32 	%f60, %f57, %f59, %f58;
	add.f32 	%f61, %f60, 0fCB40007F;
	neg.f32 	%f62, %f61;
	fma.rn.f32 	%f63, %f55, 0f3FB8AA3B, %f62;
	fma.rn.f32 	%f64, %f55, 0f32A57060, %f63;
	mov.b32 	%r33, %f60;
	shl.b32 	%r34, %r33, 23;
	mov.b32 	%f65, %r34;
	ex2.approx.ftz.f32 	%f66, %f64;
	mul.f32 	%f67, %f66, %f65;
	mul.f32 	%f453, %f453, %f67;
	mov.f32 	%f452, %f28;
$L__BB0_6:
	sub.f32 	%f68, %f28, %f452;
	fma.rn.f32 	%f69, %f68, 0f3BBB989D, 0f3F000000;
	cvt.sat.f32.f32 	%f70, %f69;
	mov.f32 	%f71, 0f4B400001;
	mov.f32 	%f72, 0f437C0000;
	fma.rm.f32 	%f73, %f70, %f72, %f71;
	add.f32 	%f74, %f73, 0fCB40007F;
	neg.f32 	%f75, %f74;
	fma.rn.f32 	%f76, %f68, 0f3FB8AA3B, %f75;
	fma.rn.f32 	%f77, %f68, 0f32A57060, %f76;
	mov.b32 	%r35, %f73;
	shl.b32 	%r36, %r35, 23;
	mov.b32 	%f78, %r36;
	ex2.approx.ftz.f32 	%f79, %f77;
	fma.rn.f32 	%f455, %f79, %f78, %f453;
	ld.global.nc.f32 	%f33, [%rd7+-4];
	setp.leu.f32 	%p5, %f33, %f452;
	@%p5 bra 	$L__BB0_8;
	sub.f32 	%f80, %f452, %f33;
	fma.rn.f32 	%f81, %f80, 0f3BBB989D, 0f3F000000;
	cvt.sat.f32.f32 	%f82, %f81;
	mov.f32 	%f83, 0f4B400001;
	mov.f32 	%f84, 0f437C0000;
	fma.rm.f32 	%f85, %f82, %f84, %f83;
	add.f32 	%f86, %f85, 0fCB40007F;
	neg.f32 	%f87, %f86;
	fma.rn.f32 	%f88, %f80, 0f3FB8AA3B, %f87;
	fma.rn.f32 	%f89, %f80, 0f32A57060, %f88;
	mov.b32 	%r37, %f85;
	shl.b32 	%r38, %r37, 23;
	mov.b32 	%f90, %r38;
	ex2.approx.ftz.f32 	%f91, %f89;
	mul.f32 	%f92, %f91, %f90;
	mul.f32 	%f455, %f455, %f92;
	mov.f32 	%f452, %f33;
$L__BB0_8:
	sub.f32 	%f93, %f33, %f452;
	fma.rn.f32 	%f94, %f93, 0f3BBB989D, 0f3F000000;
	cvt.sat.f32.f32 	%f95, %f94;
	mov.f32 	%f96, 0f4B400001;
	mov.f32 	%f97, 0f437C0000;
	fma.rm.f32 	%f98, %f95, %f97, %f96;
	add.f32 	%f99, %f98, 0fCB40007F;
	neg.f32 	%f100, %f99;
	fma.rn.f32 	%f101, %f93, 0f3FB8AA3B, %f100;
	fma.rn.f32 	%f102, %f93, 0f32A57060, %f101;
	mov.b32 	%r39, %f98;
	shl.b32 	%r40, %r39, 23;
	mov.b32 	%f103, %r40;
	ex2.approx.ftz.f32 	%f104, %f102;
	fma.rn.f32 	%f457, %f104, %f103, %f455;
	ld.global.nc.f32 	%f38, [%rd7];
	setp.leu.f32 	%p6, %f38, %f452;
	@%p6 bra 	$L__BB0_10;
	sub.f32 	%f105, %f452, %f38;
	fma.rn.f32 	%f106, %f105, 0f3BBB989D, 0f3F000000;
	cvt.sat.f32.f32 	%f107, %f106;
	mov.f32 	%f108, 0f4B400001;
	mov.f32 	%f109, 0f437C0000;
	fma.rm.f32 	%f110, %f107, %f109, %f108;
	add.f32 	%f111, %f110, 0fCB40007F;
	neg.f32 	%f112, %f111;
	fma.rn.f32 	%f113, %f105, 0f3FB8AA3B, %f112;
	fma.rn.f32 	%f114, %f105, 0f32A57060, %f113;
	mov.b32 	%r41, %f110;
	shl.b32 	%r42, %r41, 23;
	mov.b32 	%f115, %r42;
	ex2.approx.ftz.f32 	%f116, %f114;
	mul.f32 	%f117, %f116, %f115;
	mul.f32 	%f457, %f457, %f117;
	mov.f32 	%f452, %f38;
$L__BB0_10:
	sub.f32 	%f118, %f38, %f452;
	fma.rn.f32 	%f119, %f118, 0f3BBB989D, 0f3F000000;
	cvt.sat.f32.f32 	%f120, %f119;
	mov.f32 	%f121, 0f4B400001;
	mov.f32 	%f122, 0f437C0000;
	fma.rm.f32 	%f123, %f120, %f122, %f121;
	add.f32 	%f124, %f123, 0fCB40007F;
	neg.f32 	%f125, %f124;
	fma.rn.f32 	%f126, %f118, 0f3FB8AA3B, %f125;
	fma.rn.f32 	%f127, %f118, 0f32A57060, %f126;
	mov.b32 	%r43, %f123;
	shl.b32 	%r44, %r43, 23;
	mov.b32 	%f128, %r44;
	ex2.approx.ftz.f32 	%f129, %f127;
	fma.rn.f32 	%f459, %f129, %f128, %f457;
	ld.global.nc.f32 	%f43, [%rd7+4];
	setp.leu.f32 	%p7, %f43, %f452;
	@%p7 bra 	$L__BB0_12;
	sub.f32 	%f130, %f452, %f43;
	fma.rn.f32 	%f131, %f130, 0f3BBB989D, 0f3F000000;
	cvt.sat.f32.f32 	%f132, %f131;
	mov.f32 	%f133, 0f4B400001;
	mov.f32 	%f134, 0f437C0000;
	fma.rm.f32 	%f135, %f132, %f134, %f133;
	add.f32 	%f136, %f135, 0fCB40007F;
	neg.f32 	%f137, %f136;
	fma.rn.f32 	%f138, %f130, 0f3FB8AA3B, %f137;
	fma.rn.f32 	%f139, %f130, 0f32A57060, %f138;
	mov.b32 	%r45, %f135;
	shl.b32 	%r46, %r45, 23;
	mov.b32 	%f140, %r46;
	ex2.approx.ftz.f32 	%f141, %f139;
	mul.f32 	%f142, %f141, %f140;
	mul.f32 	%f459, %f459, %f142;
	mov.f32 	%f452, %f43;
$L__BB0_12:
	sub.f32 	%f143, %f43, %f452;
	fma.rn.f32 	%f144, %f143, 0f3BBB989D, 0f3F000000;
	cvt.sat.f32.f32 	%f145, %f144;
	mov.f32 	%f146, 0f4B400001;
	mov.f32 	%f147, 0f437C0000;
	fma.rm.f32 	%f148, %f145, %f147, %f146;
	add.f32 	%f149, %f148, 0fCB40007F;
	neg.f32 	%f150, %f149;
	fma.rn.f32 	%f151, %f143, 0f3FB8AA3B, %f150;
	fma.rn.f32 	%f152, %f143, 0f32A57060, %f151;
	mov.b32 	%r47, %f148;
	shl.b32 	%r48, %r47, 23;
	mov.b32 	%f153, %r48;
	ex2.approx.ftz.f32 	%f154, %f152;
	fma.rn.f32 	%f453, %f154, %f153, %f459;
	add.s32 	%r102, %r102, 4;
	add.s32 	%r101, %r101, 4;
	setp.eq.s32 	%p8, %r102, 0;
	@%p8 bra 	$L__BB0_13;
	bra.uni 	$L__BB0_4;
$L__BB0_13:
	setp.eq.s32 	%p9, %r3, 0;
	@%p9 bra 	$L__BB0_24;
	setp.eq.s32 	%p10, %r3, 1;
	@%p10 bra 	$L__BB0_20;
	add.s32 	%r49, %r99, %r2;
	mul.wide.s32 	%rd11, %r49, 4;
	add.s64 	%rd4, %rd2, %rd11;
	ld.global.nc.f32 	%f5, [%rd4];
	setp.leu.f32 	%p11, %f5, %f452;
	@%p11 bra 	$L__BB0_17;
	sub.f32 	%f156, %f452, %f5;
	fma.rn.f32 	%f157, %f156, 0f3BBB989D, 0f3F000000;
	cvt.sat.f32.f32 	%f158, %f157;
	mov.f32 	%f159, 0f4B400001;
	mov.f32 	%f160, 0f437C0000;
	fma.rm.f32 	%f161, %f158, %f160, %f159;
	add.f32 	%f162, %f161, 0fCB40007F;
	neg.f32 	%f163, %f162;
	fma.rn.f32 	%f164, %f156, 0f3FB8AA3B, %f163;
	fma.rn.f32 	%f165, %f156, 0f32A57060, %f164;
	mov.b32 	%r50, %f161;
	shl.b32 	%r51, %r50, 23;
	mov.b32 	%f166, %r51;
	ex2.approx.ftz.f32 	%f167, %f165;
	mul.f32 	%f168, %f167, %f166;
	mul.f32 	%f453, %f453, %f168;
	mov.f32 	%f452, %f5;
$L__BB0_17:
	sub.f32 	%f169, %f5, %f452;
	fma.rn.f32 	%f170, %f169, 0f3BBB989D, 0f3F000000;
	cvt.sat.f32.f32 	%f171, %f170;
	mov.f32 	%f172, 0f4B400001;
	mov.f32 	%f173, 0f437C0000;
	fma.rm.f32 	%f174, %f171, %f173, %f172;
	add.f32 	%f175, %f174, 0fCB40007F;
	neg.f32 	%f176, %f175;
	fma.rn.f32 	%f177, %f169, 0f3FB8AA3B, %f176;
	fma.rn.f32 	%f178, %f169, 0f32A57060, %f177;
	mov.b32 	%r52, %f174;
	shl.b32 	%r53, %r52, 23;
	mov.b32 	%f179, %r53;
	ex2.approx.ftz.f32 	%f180, %f178;
	fma.rn.f32 	%f441, %f180, %f179, %f453;
	ld.global.nc.f32 	%f10, [%rd4+4];
	setp.leu.f32 	%p12, %f10, %f452;
	@%p12 bra 	$L__BB0_19;
	sub.f32 	%f181, %f452, %f10;
	fma.rn.f32 	%f182, %f181, 0f3BBB989D, 0f3F000000;
	cvt.sat.f32.f32 	%f183, %f182;
	mov.f32 	%f184, 0f4B400001;
	mov.f32 	%f185, 0f437C0000;
	fma.rm.f32 	%f186, %f183, %f185, %f184;
	add.f32 	%f187, %f186, 0fCB40007F;
	neg.f32 	%f188, %f187;
	fma.rn.f32 	%f189, %f181, 0f3FB8AA3B, %f188;
	fma.rn.f32 	%f190, %f181, 0f32A57060, %f189;
	mov.b32 	%r54, %f186;
	shl.b32 	%r55, %r54, 23;
	mov.b32 	%f191, %r55;
	ex2.approx.ftz.f32 	%f192, %f190;
	mul.f32 	%f193, %f192, %f191;
	mul.f32 	%f441, %f441, %f193;
	mov.f32 	%f452, %f10;
$L__BB0_19:
	sub.f32 	%f194, %f10, %f452;
	fma.rn.f32 	%f195, %f194, 0f3BBB989D, 0f3F000000;
	cvt.sat.f32.f32 	%f196, %f195;
	mov.f32 	%f197, 0f4B400001;
	mov.f32 	%f198, 0f437C0000;
	fma.rm.f32 	%f199, %f196, %f198, %f197;
	add.f32 	%f200, %f199, 0fCB40007F;
	neg.f32 	%f201, %f200;
	fma.rn.f32 	%f202, %f194, 0f3FB8AA3B, %f201;
	fma.rn.f32 	%f203, %f194, 0f32A57060, %f202;
	mov.b32 	%r56, %f199;
	shl.b32 	%r57, %r56, 23;
	mov.b32 	%f204, %r57;
	ex2.approx.ftz.f32 	%f205, %f203;
	fma.rn.f32 	%f453, %f205, %f204, %f441;
	add.s32 	%r99, %r99, 2;
$L__BB0_20:
	and.b32  	%r58, %r27, 1;
	setp.eq.b32 	%p13, %r58, 1;
	not.pred 	%p14, %p13;
	@%p14 bra 	$L__BB0_24;
	add.s32 	%r59, %r99, %r2;
	mul.wide.s32 	%rd12, %r59, 4;
	add.s64 	%rd13, %rd2, %rd12;
	ld.global.nc.f32 	%f19, [%rd13];
	setp.leu.f32 	%p15, %f19, %f452;
	@%p15 bra 	$L__BB0_23;
	sub.f32 	%f206, %f452, %f19;
	fma.rn.f32 	%f207, %f206, 0f3BBB989D, 0f3F000000;
	cvt.sat.f32.f32 	%f208, %f207;
	mov.f32 	%f209, 0f4B400001;
	mov.f32 	%f210, 0f437C0000;
	fma.rm.f32 	%f211, %f208, %f210, %f209;
	add.f32 	%f212, %f211, 0fCB40007F;
	neg.f32 	%f213, %f212;
	fma.rn.f32 	%f214, %f206, 0f3FB8AA3B, %f213;
	fma.rn.f32 	%f215, %f206, 0f32A57060, %f214;
	mov.b32 	%r60, %f211;
	shl.b32 	%r61, %r60, 23;
	mov.b32 	%f216, %r61;
	ex2.approx.ftz.f32 	%f217, %f215;
	mul.f32 	%f218, %f217, %f216;
	mul.f32 	%f453, %f453, %f218;
	mov.f32 	%f452, %f19;
$L__BB0_23:
	sub.f32 	%f219, %f19, %f452;
	fma.rn.f32 	%f220, %f219, 0f3BBB989D, 0f3F000000;
	cvt.sat.f32.f32 	%f221, %f220;
	mov.f32 	%f222, 0f4B400001;
	mov.f32 	%f223, 0f437C0000;
	fma.rm.f32 	%f224, %f221, %f223, %f222;
	add.f32 	%f225, %f224, 0fCB40007F;
	neg.f32 	%f226, %f225;
	fma.rn.f32 	%f227, %f219, 0f3FB8AA3B, %f226;
	fma.rn.f32 	%f228, %f219, 0f32A57060, %f227;
	mov.b32 	%r62, %f224;
	shl.b32 	%r63, %r62, 23;
	mov.b32 	%f229, %r63;
	ex2.approx.ftz.f32 	%f230, %f228;
	fma.rn.f32 	%f453, %f230, %f229, %f453;
$L__BB0_24:
	setp.lt.s32 	%p16, %r27, 1;
	@%p16 bra 	$L__BB0_36;
	mul.lo.s32 	%r9, %r27, %r1;
	and.b32  	%r10, %r27, 7;
	setp.lt.u32 	%p17, %r27, 8;
	mov.b32 	%r105, 0;
	@%p17 bra 	$L__BB0_28;
	and.b32  	%r105, %r27, 2147483640;
	neg.s32 	%r104, %r105;
	add.s64 	%rd5, %rd2, 16;
	add.s64 	%rd6, %rd1, 16;
	mov.u32 	%r103, %r9;
$L__BB0_27:
	.pragma "nounroll";
	mul.wide.s32 	%rd14, %r103, 4;
	add.s64 	%rd15, %rd5, %rd14;
	add.s64 	%rd16, %rd6, %rd14;
	ld.global.nc.f32 	%f231, [%rd15+-16];
	sub.f32 	%f232, %f231, %f452;
	fma.rn.f32 	%f233, %f232, 0f3BBB989D, 0f3F000000;
	cvt.sat.f32.f32 	%f234, %f233;
	mov.f32 	%f235, 0f4B400001;
	mov.f32 	%f236, 0f437C0000;
	fma.rm.f32 	%f237, %f234, %f236, %f235;
	add.f32 	%f238, %f237, 0fCB40007F;
	neg.f32 	%f239, %f238;
	fma.rn.f32 	%f240, %f232, 0f3FB8AA3B, %f239;
	fma.rn.f32 	%f241, %f232, 0f32A57060, %f240;
	mov.b32 	%r65, %f237;
	shl.b32 	%r66, %r65, 23;
	mov.b32 	%f242, %r66;
	ex2.approx.ftz.f32 	%f243, %f241;
	mul.f32 	%f244, %f243, %f242;
	div.rn.f32 	%f245, %f244, %f453;
	st.global.f32 	[%rd16+-16], %f245;
	ld.global.nc.f32 	%f246, [%rd15+-12];
	sub.f32 	%f247, %f246, %f452;
	fma.rn.f32 	%f248, %f247, 0f3BBB989D, 0f3F000000;
	cvt.sat.f32.f32 	%f249, %f248;
	fma.rm.f32 	%f250, %f249, %f236, %f235;
	add.f32 	%f251, %f250, 0fCB40007F;
	neg.f32 	%f252, %f251;
	fma.rn.f32 	%f253, %f247, 0f3FB8AA3B, %f252;
	fma.rn.f32 	%f254, %f247, 0f32A57060, %f253;
	mov.b32 	%r67, %f250;
	shl.b32 	%r68, %r67, 23;
	mov.b32 	%f255, %r68;
	ex2.approx.ftz.f32 	%f256, %f254;
	mul.f32 	%f257, %f256, %f255;
	div.rn.f32 	%f258, %f257, %f453;
	st.global.f32 	[%rd16+-12], %f258;
	ld.global.nc.f32 	%f259, [%rd15+-8];
	sub.f32 	%f260, %f259, %f452;
	fma.rn.f32 	%f261, %f260, 0f3BBB989D, 0f3F000000;
	cvt.sat.f32.f32 	%f262, %f261;
	fma.rm.f32 	%f263, %f262, %f236, %f235;
	add.f32 	%f264, %f263, 0fCB40007F;
	neg.f32 	%f265, %f264;
	fma.rn.f32 	%f266, %f260, 0f3FB8AA3B, %f265;
	fma.rn.f32 	%f267, %f260, 0f32A57060, %f266;
	mov.b32 	%r69, %f263;
	shl.b32 	%r70, %r69, 23;
	mov.b32 	%f268, %r70;
	ex2.approx.ftz.f32 	%f269, %f267;
	mul.f32 	%f270, %f269, %f268;
	div.rn.f32 	%f271, %f270, %f453;
	st.global.f32 	[%rd16+-8], %f271;
	ld.global.nc.f32 	%f272, [%rd15+-4];
	sub.f32 	%f273, %f272, %f452;
	fma.rn.f32 	%f274, %f273, 0f3BBB989D, 0f3F000000;
	cvt.sat.f32.f32 	%f275, %f274;
	fma.rm.f32 	%f276, %f275, %f236, %f235;
	add.f32 	%f277, %f276, 0fCB40007F;
	neg.f32 	%f278, %f277;
	fma.rn.f32 	%f279, %f273, 0f3FB8AA3B, %f278;
	fma.rn.f32 	%f280, %f273, 0f32A57060, %f279;
	mov.b32 	%r71, %f276;
	shl.b32 	%r72, %r71, 23;
	mov.b32 	%f281, %r72;
	ex2.approx.ftz.f32 	%f282, %f280;
	mul.f32 	%f283, %f282, %f281;
	div.rn.f32 	%f284, %f283, %f453;
	st.global.f32 	[%rd16+-4], %f284;
	ld.global.nc.f32 	%f285, [%rd15];
	sub.f32 	%f286, %f285, %f452;
	fma.rn.f32 	%f287, %f286, 0f3BBB989D, 0f3F000000;
	cvt.sat.f32.f32 	%f288, %f287;
	fma.rm.f32 	%f289, %f288, %f236, %f235;
	add.f32 	%f290, %f289, 0fCB40007F;
	neg.f32 	%f291, %f290;
	fma.rn.f32 	%f292, %f286, 0f3FB8AA3B, %f291;
	fma.rn.f32 	%f293, %f286, 0f32A57060, %f292;
	mov.b32 	%r73, %f289;
	shl.b32 	%r74, %r73, 23;
	mov.b32 	%f294, %r74;
	ex2.approx.ftz.f32 	%f295, %f293;
	mul.f32 	%f296, %f295, %f294;
	div.rn.f32 	%f297, %f296, %f453;
	st.global.f32 	[%rd16], %f297;
	ld.global.nc.f32 	%f298, [%rd15+4];
	sub.f32 	%f299, %f298, %f452;
	fma.rn.f32 	%f300, %f299, 0f3BBB989D, 0f3F000000;
	cvt.sat.f32.f32 	%f301, %f300;
	fma.rm.f32 	%f302, %f301, %f236, %f235;
	add.f32 	%f303, %f302, 0fCB40007F;
	neg.f32 	%f304, %f303;
	fma.rn.f32 	%f305, %f299, 0f3FB8AA3B, %f304;
	fma.rn.f32 	%f306, %f299, 0f32A57060, %f305;
	mov.b32 	%r75, %f302;
	shl.b32 	%r76, %r75, 23;
	mov.b32 	%f307, %r76;
	ex2.approx.ftz.f32 	%f308, %f306;
	mul.f32 	%f309, %f308, %f307;
	div.rn.f32 	%f310, %f309, %f453;
	st.global.f32 	[%rd16+4], %f310;
	ld.global.nc.f32 	%f311, [%rd15+8];
	sub.f32 	%f312, %f311, %f452;
	fma.rn.f32 	%f313, %f312, 0f3BBB989D, 0f3F000000;
	cvt.sat.f32.f32 	%f314, %f313;
	fma.rm.f32 	%f315, %f314, %f236, %f235;
	add.f32 	%f316, %f315, 0fCB40007F;
	neg.f32 	%f317, %f316;
	fma.rn.f32 	%f318, %f312, 0f3FB8AA3B, %f317;
	fma.rn.f32 	%f319, %f312, 0f32A57060, %f318;
	mov.b32 	%r77, %f315;
	shl.b32 	%r78, %r77, 23;
	mov.b32 	%f320, %r78;
	ex2.approx.ftz.f32 	%f321, %f319;
	mul.f32 	%f322, %f321, %f320;
	div.rn.f32 	%f323, %f322, %f453;
	st.global.f32 	[%rd16+8], %f323;
	ld.global.nc.f32 	%f324, [%rd15+12];
	sub.f32 	%f325, %f324, %f452;
	fma.rn.f32 	%f326, %f325, 0f3BBB989D, 0f3F000000;
	cvt.sat.f32.f32 	%f327, %f326;
	fma.rm.f32 	%f328, %f327, %f236, %f235;
	add.f32 	%f329, %f328, 0fCB40007F;
	neg.f32 	%f330, %f329;
	fma.rn.f32 	%f331, %f325, 0f3FB8AA3B, %f330;
	fma.rn.f32 	%f332, %f325, 0f32A57060, %f331;
	mov.b32 	%r79, %f328;
	shl.b32 	%r80, %r79, 23;
	mov.b32 	%f333, %r80;
	ex2.approx.ftz.f32 	%f334, %f332;
	mul.f32 	%f335, %f334, %f333;
	div.rn.f32 	%f336, %f335, %f453;
	st.global.f32 	[%rd16+12], %f336;
	add.s32 	%r104, %r104, 8;
	add.s32 	%r103, %r103, 8;
	setp.ne.s32 	%p18, %r104, 0;
	@%p18 bra 	$L__BB0_27;
$L__BB0_28:
	setp.eq.s32 	%p19, %r10, 0;
	@%p19 bra 	$L__BB0_36;
	and.b32  	%r22, %r27, 3;
	setp.lt.u32 	%p20, %r10, 4;
	@%p20 bra 	$L__BB0_31;
	add.s32 	%r81, %r105, %r9;
	mul.wide.s32 	%rd17, %r81, 4;
	add.s64 	%rd18, %rd2, %rd17;
	ld.global.nc.f32 	%f337, [%rd18];
	sub.f32 	%f338, %f337, %f452;
	fma.rn.f32 	%f339, %f338, 0f3BBB989D, 0f3F000000;
	cvt.sat.f32.f32 	%f340, %f339;
	mov.f32 	%f341, 0f4B400001;
	mov.f32 	%f342, 0f437C0000;
	fma.rm.f32 	%f343, %f340, %f342, %f341;
	add.f32 	%f344, %f343, 0fCB40007F;
	neg.f32 	%f345, %f344;
	fma.rn.f32 	%f346, %f338, 0f3FB8AA3B, %f345;
	fma.rn.f32 	%f347, %f338, 0f32A57060, %f346;
	mov.b32 	%r82, %f343;
	shl.b32 	%r83, %r82, 23;
	mov.b32 	%f348, %r83;
	ex2.approx.ftz.f32 	%f349, %f347;
	mul.f32 	%f350, %f349, %f348;
	div.rn.f32 	%f351, %f350, %f453;
	add.s64 	%rd19, %rd1, %rd17;
	st.global.f32 	[%rd19], %f351;
	ld.global.nc.f32 	%f352, [%rd18+4];
	sub.f32 	%f353, %f352, %f452;
	fma.rn.f32 	%f354, %f353, 0f3BBB989D, 0f3F000000;
	cvt.sat.f32.f32 	%f355, %f354;
	fma.rm.f32 	%f356, %f355, %f342, %f341;
	add.f32 	%f357, %f356, 0fCB40007F;
	neg.f32 	%f358, %f357;
	fma.rn.f32 	%f359, %f353, 0f3FB8AA3B, %f358;
	fma.rn.f32 	%f360, %f353, 0f32A57060, %f359;
	mov.b32 	%r84, %f356;
	shl.b32 	%r85, %r84, 23;
	mov.b32 	%f361, %r85;
	ex2.approx.ftz.f32 	%f362, %f360;
	mul.f32 	%f363, %f362, %f361;
	div.rn.f32 	%f364, %f363, %f453;
	st.global.f32 	[%rd19+4], %f364;
	ld.global.nc.f32 	%f365, [%rd18+8];
	sub.f32 	%f366, %f365, %f452;
	fma.rn.f32 	%f367, %f366, 0f3BBB989D, 0f3F000000;
	cvt.sat.f32.f32 	%f368, %f367;
	fma.rm.f32 	%f369, %f368, %f342, %f341;
	add.f32 	%f370, %f369, 0fCB40007F;
	neg.f32 	%f371, %f370;
	fma.rn.f32 	%f372, %f366, 0f3FB8AA3B, %f371;
	fma.rn.f32 	%f373, %f366, 0f32A57060, %f372;
	mov.b32 	%r86, %f369;
	shl.b32 	%r87, %r86, 23;
	mov.b32 	%f374, %r87;
	ex2.approx.ftz.f32 	%f375, %f373;
	mul.f32 	%f376, %f375, %f374;
	div.rn.f32 	%f377, %f376, %f453;
	st.global.f32 	[%rd19+8], %f377;
	ld.global.nc.f32 	%f378, [%rd18+12];
	sub.f32 	%f379, %f378, %f452;
	fma.rn.f32 	%f380, %f379, 0f3BBB989D, 0f3F000000;
	cvt.sat.f32.f32 	%f381, %f380;
	fma.rm.f32 	%f382, %f381, %f342, %f341;
	add.f32 	%f383, %f382, 0fCB40007F;
	neg.f32 	%f384, %f383;
	fma.rn.f32 	%f385, %f379, 0f3FB8AA3B, %f384;
	fma.rn.f32 	%f386, %f379, 0f32A57060, %f385;
	mov.b32 	%r88, %f382;
	shl.b32 	%r89, %r88, 23;
	mov.b32 	%f387, %r89;
	ex2.approx.ftz.f32 	%f388, %f386;
	mul.f32 	%f389, %f388, %f387;
	div.rn.f32 	%f390, %f389, %f453;
	st.global.f32 	[%rd19+12], %f390;
	add.s32 	%r105, %r105, 4;
$L__BB0_31:
	setp.eq.s32 	%p21, %r22, 0;
	@%p21 bra 	$L__BB0_36;
	setp.eq.s32 	%p22, %r22, 1;
	@%p22 bra 	$L__BB0_34;
	add.s32 	%r90, %r105, %r9;
	mul.wide.s32 	%rd20, %r90, 4;
	add.s64 	%rd21, %rd2, %rd20;
	ld.global.nc.f32 	%f391, [%rd21];
	sub.f32 	%f392, %f391, %f452;
	fma.rn.f32 	%f393, %f392, 0f3BBB989D, 0f3F000000;
	cvt.sat.f32.f32 	%f394, %f393;
	mov.f32 	%f395, 0f4B400001;
	mov.f32 	%f396, 0f437C0000;
	fma.rm.f32 	%f397, %f394, %f396, %f395;
	add.f32 	%f398, %f397, 0fCB40007F;
	neg.f32 	%f399, %f398;
	fma.rn.f32 	%f400, %f392, 0f3FB8AA3B, %f399;
	fma.rn.f32 	%f401, %f392, 0f32A57060, %f400;
	mov.b32 	%r91, %f397;
	shl.b32 	%r92, %r91, 23;
	mov.b32 	%f402, %r92;
	ex2.approx.ftz.f32 	%f403, %f401;
	mul.f32 	%f404, %f403, %f402;
	div.rn.f32 	%f405, %f404, %f453;
	add.s64 	%rd22, %rd1, %rd20;
	st.global.f32 	[%rd22], %f405;
	ld.global.nc.f32 	%f406, [%rd21+4];
	sub.f32 	%f407, %f406, %f452;
	fma.rn.f32 	%f408, %f407, 0f3BBB989D, 0f3F000000;
	cvt.sat.f32.f32 	%f409, %f408;
	fma.rm.f32 	%f410, %f409, %f396, %f395;
	add.f32 	%f411, %f410, 0fCB40007F;
	neg.f32 	%f412, %f411;
	fma.rn.f32 	%f413, %f407, 0f3FB8AA3B, %f412;
	fma.rn.f32 	%f414, %f407, 0f32A57060, %f413;
	mov.b32 	%r93, %f410;
	shl.b32 	%r94, %r93, 23;
	mov.b32 	%f415, %r94;
	ex2.approx.ftz.f32 	%f416, %f414;
	mul.f32 	%f417, %f416, %f415;
	div.rn.f32 	%f418, %f417, %f453;
	st.global.f32 	[%rd22+4], %f418;
	add.s32 	%r105, %r105, 2;
$L__BB0_34:
	and.b32  	%r95, %r27, 1;
	setp.eq.b32 	%p23, %r95, 1;
	not.pred 	%p24, %p23;
	@%p24 bra 	$L__BB0_36;
	add.s32 	%r96, %r105, %r9;
	mul.wide.s32 	%rd23, %r96, 4;
	add.s64 	%rd24, %rd2, %rd23;
	ld.global.nc.f32 	%f419, [%rd24];
	sub.f32 	%f420, %f419, %f452;
	fma.rn.f32 	%f421, %f420, 0f3BBB989D, 0f3F000000;
	cvt.sat.f32.f32 	%f422, %f421;
	mov.f32 	%f423, 0f4B400001;
	mov.f32 	%f424, 0f437C0000;
	fma.rm.f32 	%f425, %f422, %f424, %f423;
	add.f32 	%f426, %f425, 0fCB40007F;
	neg.f32 	%f427, %f426;
	fma.rn.f32 	%f428, %f420, 0f3FB8AA3B, %f427;
	fma.rn.f32 	%f429, %f420, 0f32A57060, %f428;
	mov.b32 	%r97, %f425;
	shl.b32 	%r98, %r97, 23;
	mov.b32 	%f430, %r98;
	ex2.approx.ftz.f32 	%f431, %f429;
	mul.f32 	%f432, %f431, %f430;
	div.rn.f32 	%f433, %f432, %f453;
	add.s64 	%rd25, %rd1, %rd23;
	st.global.f32 	[%rd25], %f433;
$L__BB0_36:
	ret;

}


// ===== COMPILED SASS (sm_100) =====

	.target	sm_100

	.elftype	@"ET_EXEC"


//--------------------- .note.nv.tkinfo           --------------------------
	.section	.note.nv.tkinfo,"",@"SHT_NOTE"
	.sectionflags	@"SHF_NOTE_NV_TKINFO"
	.tkinfo
        /*0018*/ 	.word	0x00000002
        /*0030*/ 	.string	""
        /*0030*/ 	.string	"ptxas"
        /*0030*/ 	.string	"Cuda compilation tools, release 13.0, V13.0.88"
        /*0030*/ 	.string	"Build cuda_13.0.r13.0/compiler.36424714_0"
        /*0030*/ 	.string	"-arch sm_100 -m 64 "



//--------------------- .note.nv.cuinfo           --------------------------
	.section	.note.nv.cuinfo,"",@"SHT_NOTE"
	.sectionflags	@"SHF_NOTE_NV_CUINFO"
        /*0018*/ 	.short	0x0002
        /*001a*/ 	.short	0x0064
        /*001c*/ 	.short	0x0082
	.zero		2


//--------------------- .nv.info                  --------------------------
	.section	.nv.info,"",@"SHT_CUDA_INFO"
	.align	4


	//----- nvinfo : EIATTR_REGCOUNT
	.align		4
        /*0000*/ 	.byte	0x04, 0x2f
        /*0002*/ 	.short	(.L_1 - .L_0)
	.align		4
.L_0:
        /*0004*/ 	.word	index@(_Z14online_softmaxPfS_ii)
        /*0008*/ 	.word	0x0000001c


	//----- nvinfo : EIATTR_FRAME_SIZE
	.align		4
.L_1:
        /*000c*/ 	.byte	0x04, 0x11
        /*000e*/ 	.short	(.L_3 - .L_2)
	.align		4
.L_2:
        /*0010*/ 	.word	index@($__internal_0_$__cuda_sm3x_div_rn_noftz_f32_slowpath)
        /*0014*/ 	.word	0x00000000


	//----- nvinfo : EIATTR_FRAME_SIZE
	.align		4
.L_3:
        /*0018*/ 	.byte	0x04, 0x11
        /*001a*/ 	.short	(.L_5 - .L_4)
	.align		4
.L_4:
        /*001c*/ 	.word	index@(_Z14online_softmaxPfS_ii)
        /*0020*/ 	.word	0x00000000


	//----- nvinfo : EIATTR_MIN_STACK_SIZE
	.align		4
.L_5:
        /*0024*/ 	.byte	0x04, 0x12
        /*0026*/ 	.short	(.L_7 - .L_6)
	.align		4
.L_6:
        /*0028*/ 	.word	index@(_Z14online_softmaxPfS_ii)
        /*002c*/ 	.word	0x00000000
.L_7:


//--------------------- .nv.compat                --------------------------
	.section	.nv.compat,"",@"SHT_CUDA_COMPAT_INFO"
	.align	4
        /*0000*/ 	.byte	0x02, 0x09, 0x00, 0x00, 0x02, 0x02, 0x01, 0x00, 0x02, 0x05, 0x05, 0x00, 0x03, 0x07, 0x01, 0x01
        /*0010*/ 	.byte	0x02, 0x03, 0x00, 0x00, 0x02, 0x06, 0x01, 0x00, 0x04, 0x0b, 0x08, 0x00, 0x01, 0x00, 0x00, 0x00
        /*0020*/ 	.byte	0x00, 0x00, 0x00, 0x00


//--------------------- .nv.info._Z14online_softmaxPfS_ii --------------------------
	.section	.nv.info._Z14online_softmaxPfS_ii,"",@"SHT_CUDA_INFO"
	.sectionflags	@""
	.align	4


	//----- nvinfo : EIATTR_CUDA_API_VERSION
	.align		4
        /*0000*/ 	.byte	0x04, 0x37
        /*0002*/ 	.short	(.L_9 - .L_8)
.L_8:
        /*0004*/ 	.word	0x00000082


	//----- nvinfo : EIATTR_KPARAM_INFO
	.align		4
.L_9:
        /*0008*/ 	.byte	0x04, 0x17
        /*000a*/ 	.short	(.L_11 - .L_10)
.L_10:
        /*000c*/ 	.word	0x00000000
        /*0010*/ 	.short	0x0003
        /*0012*/ 	.short	0x0014
        /*0014*/ 	.byte	0x00, 0xf0, 0x11, 0x00


	//----- nvinfo : EIATTR_KPARAM_INFO
	.align		4
.L_11:
        /*0018*/ 	.byte	0x04, 0x17
        /*001a*/ 	.short	(.L_13 - .L_12)
.L_12:
        /*001c*/ 	.word	0x00000000
        /*0020*/ 	.short	0x0002
        /*0022*/ 	.short	0x0010
        /*0024*/ 	.byte	0x00, 0xf0, 0x11, 0x00


	//----- nvinfo : EIATTR_KPARAM_INFO
	.align		4
.L_13:
        /*0028*/ 	.byte	0x04, 0x17
        /*002a*/ 	.short	(.L_15 - .L_14)
.L_14:
        /*002c*/ 	.word	0x00000000
        /*0030*/ 	.short	0x0001
        /*0032*/ 	.short	0x0008
        /*0034*/ 	.byte	0x00, 0xf5, 0x21, 0x00


	//----- nvinfo : EIATTR_KPARAM_INFO
	.align		4
.L_15:
        /*0038*/ 	.byte	0x04, 0x17
        /*003a*/ 	.short	(.L_17 - .L_16)
.L_16:
        /*003c*/ 	.word	0x00000000
        /*0040*/ 	.short	0x0000
        /*0042*/ 	.short	0x0000
        /*0044*/ 	.byte	0x00, 0xf5, 0x21, 0x00


	//----- nvinfo : EIATTR_SPARSE_MMA_MASK
	.align		4
.L_17:
        /*0048*/ 	.byte	0x03, 0x50
        /*004a*/ 	.short	0x0000


	//----- nvinfo : EIATTR_MAXREG_COUNT
	.align		4
        /*004c*/ 	.byte	0x03, 0x1b
        /*004e*/ 	.short	0x00ff


	//----- nvinfo : EIATTR_MERCURY_ISA_VERSION
	.align		4
        /*0050*/ 	.byte	0x03, 0x5f
        /*0052*/ 	.short	0x0101


	//----- nvinfo : EIATTR_VRC_CTA_INIT_COUNT
	.align		4
        /*0054*/ 	.byte	0x02, 0x4a
	.zero		1
	.zero		1


	//----- nvinfo : EIATTR_EXIT_INSTR_OFFSETS
	.align		4
        /*0058*/ 	.byte	0x04, 0x1c
        /*005a*/ 	.short	(.L_19 - .L_18)


	//   ....[0]....
.L_18:
        /*005c*/ 	.word	0x00000070


	//   ....[1]....
        /*0060*/ 	.word	0x00001410


	//   ....[2]....
        /*0064*/ 	.word	0x000022e0


	//   ....[3]....
        /*0068*/ 	.word	0x00002a40


	//   ....[4]....
        /*006c*/ 	.word	0x00002e50


	//   ....[5]....
        /*0070*/ 	.word	0x00003050


	//----- nvinfo : EIATTR_CRS_STACK_SIZE
	.align		4
.L_19:
        /*0074*/ 	.byte	0x04, 0x1e
        /*0076*/ 	.short	(.L_21 - .L_20)
.L_20:
        /*0078*/ 	.word	0x00000000


	//----- nvinfo : EIATTR_CBANK_PARAM_SIZE
	.align		4
.L_21:
        /*007c*/ 	.byte	0x03, 0x19
        /*007e*/ 	.short	0x0018


	//----- nvinfo : EIATTR_PARAM_CBANK
	.align		4
        /*0080*/ 	.byte	0x04, 0x0a
        /*0082*/ 	.short	(.L_23 - .L_22)
	.align		4
.L_22:
        /*0084*/ 	.word	index@(.nv.constant0._Z14online_softmaxPfS_ii)
        /*0088*/ 	.short	0x0380
        /*008a*/ 	.short	0x0018


	//----- nvinfo : EIATTR_SW_WAR
	.align		4
.L_23:
        /*008c*/ 	.byte	0x04, 0x36
        /*008e*/ 	.short	(.L_25 - .L_24)
.L_24:
        /*0090*/ 	.word	0x00000008
.L_25:


//--------------------- .nv.callgraph             --------------------------
	.section	.nv.callgraph,"",@"SHT_CUDA_CALLGRAPH"
	.align	4
	.sectionentsize	8
	.align		4
        /*0000*/ 	.word	0x00000000
	.align		4
        /*0004*/ 	.word	0xffffffff
	.align		4
        /*0008*/ 	.word	0x00000000
	.align		4
        /*000c*/ 	.word	0xfffffffe
	.align		4
        /*0010*/ 	.word	0x00000000
	.align		4
        /*0014*/ 	.word	0xfffffffd
	.align		4
        /*0018*/ 	.word	0x00000000
	.align		4
        /*001c*/ 	.word	0xfffffffc


//--------------------- .text._Z14online_softmaxPfS_ii --------------------------
	.section	.text._Z14online_softmaxPfS_ii,"ax",@progbits
	.align	128
        .global         _Z14online_softmaxPfS_ii
        .type           _Z14online_softmaxPfS_ii,@function
        .size           _Z14online_softmaxPfS_ii,(.L_x_58 - _Z14online_softmaxPfS_ii)
        .other          _Z14online_softmaxPfS_ii,@"STO_CUDA_ENTRY STV_DEFAULT"
_Z14online_softmaxPfS_ii:
.text._Z14online_softmaxPfS_ii:
[----:B------:R-:W-:Y:S01]  /*0000*/  LDC R1, c[0x0][0x37c] ;  /* 0x0000df00ff017b82 */ /* 0x000fe20000000800 */
[----:B------:R-:W0:Y:S07]  /*0010*/  S2R R3, SR_TID.X ;  /* 0x0000000000037919 */ /* 0x000e2e0000002100 */
[----:B------:R-:W0:Y:S01]  /*0020*/  S2UR UR4, SR_CTAID.X ;  /* 0x00000000000479c3 */ /* 0x000e220000002500 */
[----:B------:R-:W1:Y:S07]  /*0030*/  LDCU UR5, c[0x0][0x390] ;  /* 0x00007200ff0577ac */ /* 0x000e6e0008000800 */
[----:B------:R-:W0:Y:S02]  /*0040*/  LDC R0, c[0x0][0x360] ;  /* 0x0000d800ff007b82 */ /* 0x000e240000000800 */
[----:B0-----:R-:W-:-:S05]  /*0050*/  IMAD R0, R0, UR4, R3 ;  /* 0x0000000400007c24 */ /* 0x001fca000f8e0203 */
[----:B-1----:R-:W-:-:S13]  /*0060*/  ISETP.GE.AND P0, PT, R0, UR5, PT ;  /* 0x0000000500007c0c */ /* 0x002fda000bf06270 */
[----:B------:R-:W-:Y:S05]  /*0070*/  @P0 EXIT ;  /* 0x000000000000094d */ /* 0x000fea0003800000 */
[----:B------:R-:W0:Y:S01]  /*0080*/  LDCU UR6, c[0x0][0x394] ;  /* 0x00007280ff0677ac */ /* 0x000e220008000800 */
[----:B------:R-:W-:Y:S01]  /*0090*/  HFMA2 R3, -RZ, RZ, 0, 0 ;  /* 0x00000000ff037431 */ /* 0x000fe200000001ff */
[----:B------:R-:W-:Y:S01]  /*00a0*/  MOV R4, 0xff800000 ;  /* 0xff80000000047802 */ /* 0x000fe20000000f00 */
[----:B------:R-:W1:Y:S01]  /*00b0*/  LDCU.64 UR12, c[0x0][0x358] ;  /* 0x00006b00ff0c77ac */ /* 0x000e620008000a00 */
[----:B0-----:R-:W-:-:S09]  /*00c0*/  UISETP.GE.AND UP0, UPT, UR6, 0x1, UPT ;  /* 0x000000010600788c */ /* 0x001fd2000bf06270 */
[----:B-1----:R-:W-:Y:S05]  /*00d0*/  BRA.U !UP0, `(.L_x_0) ;  /* 0x0000001108c47547 */ /* 0x002fea000b800000 */
[----:B------:R-:W-:Y:S02]  /*00e0*/  UISETP.GE.U32.AND UP0, UPT, UR6, 0x4, UPT ;  /* 0x000000040600788c */ /* 0x000fe4000bf06070 */
[----:B------:R-:W-:Y:S01]  /*00f0*/  IMAD R5, R0, UR6, RZ ;  /* 0x0000000600057c24 */ /* 0x000fe2000f8e02ff */
[----:B------:R-:W-:Y:S01]  /*0100*/  MOV R4, 0xff800000 ;  /* 0xff80000000047802 */ /* 0x000fe20000000f00 */
[----:B------:R-:W-:Y:S01]  /*0110*/  ULOP3.LUT UR7, UR6, 0x3, URZ, 0xc0, !UPT ;  /* 0x0000000306077892 */ /* 0x000fe2000f8ec0ff */
[----:B------:R-:W-:Y:S01]  /*0120*/  MOV R10, RZ ;  /* 0x000000ff000a7202 */ /* 0x000fe20000000f00 */
[----:B------:R-:W-:-:S03]  /*0130*/  UMOV UR4, URZ ;  /* 0x000000ff00047c82 */ /* 0x000fc60008000000 */
[----:B------:R-:W-:Y:S07]  /*0140*/  BRA.U !UP0, `(.L_x_1) ;  /* 0x0000000d08307547 */ /* 0x000fee000b800000 */
[----:B------:R-:W0:Y:S02]  /*0150*/  LDCU.64 UR4, c[0x0][0x380] ;  /* 0x00007000ff0477ac */ /* 0x000e240008000a00 */
[----:B0-----:R-:W-:-:S04]  /*0160*/  UIADD3 UR4, UP0, UPT, UR4, 0x8, URZ ;  /* 0x0000000804047890 */ /* 0x001fc8000ff1e0ff */
[----:B------:R-:W-:Y:S02]  /*0170*/  UIADD3.X UR5, UPT, UPT, URZ, UR5, URZ, UP0, !UPT ;  /* 0x00000005ff057290 */ /* 0x000fe400087fe4ff */
[----:B------:R-:W-:-:S04]  /*0180*/  MOV R2, UR4 ;  /* 0x0000000400027c02 */ /* 0x000fc80008000f00 */
[----:B------:R-:W-:-:S03]  /*0190*/  MOV R3, UR5 ;  /* 0x0000000500037c02 */ /* 0x000fc60008000f00 */
[----:B------:R-:W-:-:S05]  /*01a0*/  IMAD.WIDE R14, R5, 0x4, R2 ;  /* 0x00000004050e7825 */ /* 0x000fca00078e0202 */
[----:B------:R-:W2:Y:S04]  /*01b0*/  LDG.E.CONSTANT R9, desc[UR12][R14.64+-0x8] ;  /* 0xfffff80c0e097981 */ /* 0x000ea8000c1e9900 */
[----:B------:R-:W3:Y:S04]  /*01c0*/  LDG.E.CONSTANT R21, desc[UR12][R14.64+-0x4] ;  /* 0xfffffc0c0e157981 */ /* 0x000ee8000c1e9900 */
[----:B------:R-:W4:Y:S04]  /*01d0*/  LDG.E.CONSTANT R11, desc[UR12][R14.64] ;  /* 0x0000000c0e0b7981 */ /* 0x000f28000c1e9900 */
[----:B------:R0:W5:Y:S01]  /*01e0*/  LDG.E.CONSTANT R7, desc[UR12][R14.64+0x4] ;  /* 0x0000040c0e077981 */ /* 0x000162000c1e9900 */
[----:B------:R-:W-:Y:S01]  /*01f0*/  HFMA2 R6, -RZ, RZ, 0.96630859375, -0.0022525787353515625 ;  /* 0x3bbb989dff067431 */ /* 0x000fe200000001ff */
[----:B------:R-:W-:Y:S01]  /*0200*/  MOV R4, 0xff800000 ;  /* 0xff80000000047802 */ /* 0x000fe20000000f00 */
[----:B------:R-:W-:Y:S01]  /*0210*/  ULOP3.LUT UR4, UR6, 0x7ffffffc, URZ, 0xc0, !UPT ;  /* 0x7ffffffc06047892 */ /* 0x000fe2000f8ec0ff */
[----:B------:R-:W-:Y:S01]  /*0220*/  MOV R8, 0x437c0000 ;  /* 0x437c000000087802 */ /* 0x000fe20000000f00 */
[----:B------:R-:W-:Y:S01]  /*0230*/  BSSY.RECONVERGENT B0, `(.L_x_2) ;  /* 0x000004e000007945 */ /* 0x000fe20003800200 */
[----:B--2---:R-:W-:-:S13]  /*0240*/  FSETP.GT.AND P0, PT, R9, -INF , PT ;  /* 0xff8000000900780b */ /* 0x004fda0003f04000 */
[----:B------:R-:W-:Y:S01]  /*0250*/  @P0 MOV R4, R9 ;  /* 0x0000000900040202 */ /* 0x000fe20000000f00 */
[----:B------:R-:W-:-:S03]  /*0260*/  @P0 FADD R17, -R9, -INF ;  /* 0xff80000009110421 */ /* 0x000fc60000000100 */
[----:B---3--:R-:W-:Y:S01]  /*0270*/  FSETP.GT.AND P1, PT, R21, R4, PT ;  /* 0x000000041500720b */ /* 0x008fe20003f24000 */
[----:B------:R-:W-:Y:S01]  /*0280*/  @P0 FFMA.SAT R13, R17, R6, 0.5 ;  /* 0x3f000000110d0423 */ /* 0x000fe20000002006 */
[----:B------:R-:W-:-:S03]  /*0290*/  FADD R19, -R4, R9 ;  /* 0x0000000904137221 */ /* 0x000fc60000000100 */
[----:B------:R-:W-:Y:S01]  /*02a0*/  @P0 FFMA.RM R12, R13, R8, 12582913 ;  /* 0x4b4000010d0c0423 */ /* 0x000fe20000004008 */
[----:B------:R-:W-:-:S03]  /*02b0*/  FFMA.SAT R9, R19, R6, 0.5 ;  /* 0x3f00000013097423 */ /* 0x000fc60000002006 */
[----:B------:R-:W-:Y:S01]  /*02c0*/  @P0 FADD R10, R12, -12583039 ;  /* 0xcb40007f0c0a0421 */ /* 0x000fe20000000000 */
[----:B------:R-:W-:-:S03]  /*02d0*/  FFMA.RM R9, R9, R8, 12582913 ;  /* 0x4b40000109097423 */ /* 0x000fc60000004008 */
[--C-:B------:R-:W-:Y:S01]  /*02e0*/  @P1 FADD R13, R4, -R21.reuse ;  /* 0x80000015040d1221 */ /* 0x100fe20000000000 */
[----:B------:R-:W-:Y:S01]  /*02f0*/  @P1 MOV R4, R21 ;  /* 0x0000001500041202 */ /* 0x000fe20000000f00 */
[----:B------:R-:W-:Y:S01]  /*0300*/  @P0 FFMA R10, R17, 1.4426950216293334961, -R10 ;  /* 0x3fb8aa3b110a0823 */ /* 0x000fe2000000080a */
[----:B0-----:R-:W-:Y:S01]  /*0310*/  FADD R14, R9, -12583039 ;  /* 0xcb40007f090e7421 */ /* 0x001fe20000000000 */
[----:B------:R-:W-:Y:S01]  /*0320*/  @P1 FFMA.SAT R15, R13, R6, 0.5 ;  /* 0x3f0000000d0f1423 */ /* 0x000fe20000002006 */
[----:B----4-:R-:W-:Y:S01]  /*0330*/  FSETP.GT.AND P2, PT, R11, R4, PT ;  /* 0x000000040b00720b */ /* 0x010fe20003f44000 */
[----:B------:R-:W-:Y:S01]  /*0340*/  @P0 FFMA R16, R17, 1.925963033500011079e-08, R10 ;  /* 0x32a5706011100823 */ /* 0x000fe2000000000a */
[----:B------:R-:W-:Y:S01]  /*0350*/  FFMA R14, R19, 1.4426950216293334961, -R14 ;  /* 0x3fb8aa3b130e7823 */ /* 0x000fe2000000080e */
[----:B------:R-:W-:Y:S01]  /*0360*/  FADD R17, -R4, R21 ;  /* 0x0000001504117221 */ /* 0x000fe20000000100 */
[----:B------:R-:W-:Y:S01]  /*0370*/  @P1 FFMA.RM R10, R15, R8, 12582913 ;  /* 0x4b4000010f0a1423 */ /* 0x000fe20000004008 */
[----:B------:R-:W-:Y:S01]  /*0380*/  SHF.L.U32 R9, R9, 0x17, RZ ;  /* 0x0000001709097819 */ /* 0x000fe200000006ff */
[----:B------:R-:W-:Y:S01]  /*0390*/  FFMA R15, R19, 1.925963033500011079e-08, R14 ;  /* 0x32a57060130f7823 */ /* 0x000fe2000000000e */
[----:B------:R-:W0:Y:S01]  /*03a0*/  @P0 MUFU.EX2 R16, R16 ;  /* 0x0000001000100308 */ /* 0x000e220000000800 */
[----:B------:R-:W-:Y:S01]  /*03b0*/  FFMA.SAT R21, R17, R6, 0.5 ;  /* 0x3f00000011157423 */ /* 0x000fe20000002006 */
[C---:B------:R-:W-:Y:S01]  /*03c0*/  @P1 FADD R18, R10.reuse, -12583039 ;  /* 0xcb40007f0a121421 */ /* 0x040fe20000000000 */
[----:B------:R-:W-:-:S02]  /*03d0*/  @P1 SHF.L.U32 R10, R10, 0x17, RZ ;  /* 0x000000170a0a1819 */ /* 0x000fc400000006ff */
[----:B------:R-:W-:Y:S01]  /*03e0*/  FFMA.RM R14, R21, R8, 12582913 ;  /* 0x4b400001150e7423 */ /* 0x000fe20000004008 */
[--C-:B------:R-:W-:Y:S01]  /*03f0*/  @P2 FADD R19, R4, -R11.reuse ;  /* 0x8000000b04132221 */ /* 0x100fe20000000000 */
[----:B------:R-:W-:Y:S01]  /*0400*/  @P2 MOV R4, R11 ;  /* 0x0000000b00042202 */ /* 0x000fe20000000f00 */
[----:B------:R-:W-:Y:S01]  /*0410*/  @P1 FFMA R18, R13, 1.4426950216293334961, -R18 ;  /* 0x3fb8aa3b0d121823 */ /* 0x000fe20000000812 */
[----:B------:R-:W-:Y:S01]  /*0420*/  @P0 SHF.L.U32 R21, R12, 0x17, RZ ;  /* 0x000000170c150819 */ /* 0x000fe200000006ff */
[----:B------:R-:W-:Y:S01]  /*0430*/  @P2 FFMA.SAT R23, R19, R6, 0.5 ;  /* 0x3f00000013172423 */ /* 0x000fe20000002006 */
[----:B------:R-:W1:Y:S01]  /*0440*/  MUFU.EX2 R15, R15 ;  /* 0x0000000f000f7308 */ /* 0x000e620000000800 */
[----:B------:R-:W-:Y:S01]  /*0450*/  FADD R11, -R4, R11 ;  /* 0x0000000b040b7221 */ /* 0x000fe20000000100 */
[----:B------:R-:W-:Y:S01]  /*0460*/  @P1 FFMA R13, R13, 1.925963033500011079e-08, R18 ;  /* 0x32a570600d0d1823 */ /* 0x000fe20000000012 */
[----:B------:R-:W-:Y:S01]  /*0470*/  @P2 FFMA.RM R12, R23, R8, 12582913 ;  /* 0x4b400001170c2423 */ /* 0x000fe20000004008 */
[----:B------:R-:W-:Y:S01]  /*0480*/  FADD R18, R14, -12583039 ;  /* 0xcb40007f0e127421 */ /* 0x000fe20000000000 */
[----:B------:R-:W-:Y:S01]  /*0490*/  FFMA.SAT R23, R11, R6, 0.5 ;  /* 0x3f0000000b177423 */ /* 0x000fe20000002006 */
[----:B0-----:R-:W-:Y:S01]  /*04a0*/  @P0 FMUL R21, R21, R16 ;  /* 0x0000001015150220 */ /* 0x001fe20000400000 */
[C---:B------:R-:W-:Y:S01]  /*04b0*/  @P2 FADD R16, R12.reuse, -12583039 ;  /* 0xcb40007f0c102421 */ /* 0x040fe20000000000 */
[----:B------:R-:W-:Y:S01]  /*04c0*/  FFMA R18, R17, 1.4426950216293334961, -R18 ;  /* 0x3fb8aa3b11127823 */ /* 0x000fe20000000812 */
[----:B------:R-:W0:Y:S01]  /*04d0*/  @P1 MUFU.EX2 R13, R13 ;  /* 0x0000000d000d1308 */ /* 0x000e220000000800 */
[----:B------:R-:W-:Y:S01]  /*04e0*/  @P2 SHF.L.U32 R12, R12, 0x17, RZ ;  /* 0x000000170c0c2819 */ /* 0x000fe200000006ff */
[----:B------:R-:W-:Y:S01]  /*04f0*/  @P2 FFMA R20, R19, 1.4426950216293334961, -R16 ;  /* 0x3fb8aa3b13142823 */ /* 0x000fe20000000810 */
[----:B------:R-:W-:Y:S01]  /*0500*/  FFMA.RM R16, R23, R8, 12582913 ;  /* 0x4b40000117107423 */ /* 0x000fe20000004008 */
[----:B------:R-:W-:Y:S01]  /*0510*/  FFMA R17, R17, 1.925963033500011079e-08, R18 ;  /* 0x32a5706011117823 */ /* 0x000fe20000000012 */
[----:B------:R-:W-:-:S02]  /*0520*/  HFMA2 R18, -RZ, RZ, 0, 0 ;  /* 0x00000000ff127431 */ /* 0x000fc400000001ff */
[----:B------:R-:W-:Y:S01]  /*0530*/  @P2 FFMA R20, R19, 1.925963033500011079e-08, R20 ;  /* 0x32a5706013142823 */ /* 0x000fe20000000014 */
[C---:B------:R-:W-:Y:S01]  /*0540*/  FADD R22, R16.reuse, -12583039 ;  /* 0xcb40007f10167421 */ /* 0x040fe20000000000 */
[----:B------:R-:W-:Y:S01]  /*0550*/  SHF.L.U32 R16, R16, 0x17, RZ ;  /* 0x0000001710107819 */ /* 0x000fe200000006ff */
[----:B------:R-:W2:Y:S02]  /*0560*/  MUFU.EX2 R17, R17 ;  /* 0x0000001100117308 */ /* 0x000ea40000000800 */
[----:B------:R-:W-:Y:S01]  /*0570*/  FFMA R22, R11, 1.4426950216293334961, -R22 ;  /* 0x3fb8aa3b0b167823 */ /* 0x000fe20000000816 */
[----:B------:R-:W-:Y:S01]  /*0580*/  @P0 FMUL R18, RZ, R21 ;  /* 0x00000015ff120220 */ /* 0x000fe20000400000 */
[----:B-----5:R-:W-:Y:S02]  /*0590*/  FSETP.GT.AND P0, PT, R7, R4, PT ;  /* 0x000000040700720b */ /* 0x020fe40003f04000 */
[----:B------:R-:W-:Y:S01]  /*05a0*/  FFMA R22, R11, 1.925963033500011079e-08, R22 ;  /* 0x32a570600b167823 */ /* 0x000fe20000000016 */
[----:B-1----:R-:W-:Y:S01]  /*05b0*/  FFMA R18, R9, R15, R18 ;  /* 0x0000000f09127223 */ /* 0x002fe20000000012 */
[----:B0-----:R-:W-:Y:S01]  /*05c0*/  @P1 FMUL R13, R10, R13 ;  /* 0x0000000d0a0d1220 */ /* 0x001fe20000400000 */
[----:B------:R-:W0:Y:S01]  /*05d0*/  @P2 MUFU.EX2 R19, R20 ;  /* 0x0000001400132308 */ /* 0x000e220000000800 */
[----:B------:R-:W-:-:S02]  /*05e0*/  SHF.L.U32 R9, R14, 0x17, RZ ;  /* 0x000000170e097819 */ /* 0x000fc400000006ff */
[----:B------:R-:W-:-:S05]  /*05f0*/  @P1 FMUL R18, R18, R13 ;  /* 0x0000000d12121220 */ /* 0x000fca0000400000 */
[----:B------:R-:W1:Y:S01]  /*0600*/  MUFU.EX2 R22, R22 ;  /* 0x0000001600167308 */ /* 0x000e620000000800 */
[----:B--2---:R-:W-:Y:S01]  /*0610*/  FFMA R9, R9, R17, R18 ;  /* 0x0000001109097223 */ /* 0x004fe20000000012 */
[----:B0-----:R-:W-:-:S04]  /*0620*/  @P2 FMUL R12, R12, R19 ;  /* 0x000000130c0c2220 */ /* 0x001fc80000400000 */
[----:B------:R-:W-:-:S04]  /*0630*/  @P2 FMUL R9, R9, R12 ;  /* 0x0000000c09092220 */ /* 0x000fc80000400000 */
[----:B-1----:R-:W-:Y:S01]  /*0640*/  FFMA R9, R16, R22, R9 ;  /* 0x0000001610097223 */ /* 0x002fe20000000009 */
[----:B------:R-:W-:Y:S06]  /*0650*/  @!P0 BRA `(.L_x_3) ;  /* 0x00000000002c8947 */ /* 0x000fec0003800000 */
[----:B------:R-:W-:-:S04]  /*0660*/  FADD R11, R4, -R7 ;  /* 0x80000007040b7221 */ /* 0x000fc80000000000 */
[----:B------:R-:W-:-:S04]  /*0670*/  FFMA.SAT R13, R11, R6, 0.5 ;  /* 0x3f0000000b0d7423 */ /* 0x000fc80000002006 */
[----:B------:R-:W-:-:S04]  /*0680*/  FFMA.RM R13, R13, R8, 12582913 ;  /* 0x4b4000010d0d7423 */ /* 0x000fc80000004008 */
[C---:B------:R-:W-:Y:S01]  /*0690*/  FADD R4, R13.reuse, -12583039 ;  /* 0xcb40007f0d047421 */ /* 0x040fe20000000000 */
[----:B------:R-:W-:-:S03]  /*06a0*/  SHF.L.U32 R13, R13, 0x17, RZ ;  /* 0x000000170d0d7819 */ /* 0x000fc600000006ff */
[----:B------:R-:W-:-:S04]  /*06b0*/  FFMA R4, R11, 1.4426950216293334961, -R4 ;  /* 0x3fb8aa3b0b047823 */ /* 0x000fc80000000804 */
[----:B------:R-:W-:-:S04]  /*06c0*/  FFMA R11, R11, 1.925963033500011079e-08, R4 ;  /* 0x32a570600b0b7823 */ /* 0x000fc80000000004 */
[----:B------:R-:W0:Y:S02]  /*06d0*/  MUFU.EX2 R4, R11 ;  /* 0x0000000b00047308 */ /* 0x000e240000000800 */
[----:B0-----:R-:W-:Y:S01]  /*06e0*/  FMUL R10, R13, R4 ;  /* 0x000000040d0a7220 */ /* 0x001fe20000400000 */
[----:B------:R-:W-:-:S03]  /*06f0*/  MOV R4, R7 ;  /* 0x0000000700047202 */ /* 0x000fc60000000f00 */
[----:B------:R-:W-:-:S07]  /*0700*/  FMUL R9, R9, R10 ;  /* 0x0000000a09097220 */ /* 0x000fce0000400000 */
.L_x_3:
[----:B------:R-:W-:Y:S05]  /*0710*/  BSYNC.RECONVERGENT B0 ;  /* 0x0000000000007941 */ /* 0x000fea0003800200 */
.L_x_2:
[----:B------:R-:W-:Y:S01]  /*0720*/  FADD R7, -R4, R7 ;  /* 0x0000000704077221 */ /* 0x000fe20000000100 */
[----:B------:R-:W-:-:S03]  /*0730*/  UIADD3 UR5, UPT, UPT, -UR4, 0x4, URZ ;  /* 0x0000000404057890 */ /* 0x000fc6000fffe1ff */
[----:B------:R-:W-:Y:S01]  /*0740*/  FFMA.SAT R11, R7, R6, 0.5 ;  /* 0x3f000000070b7423 */ /* 0x000fe20000002006 */
[----:B------:R-:W-:-:S03]  /*0750*/  UISETP.NE.AND UP0, UPT, UR5, URZ, UPT ;  /* 0x000000ff0500728c */ /* 0x000fc6000bf05270 */
[----:B------:R-:W-:-:S04]  /*0760*/  FFMA.RM R11, R11, R8, 12582913 ;  /* 0x4b4000010b0b7423 */ /* 0x000fc80000004008 */
[C---:B------:R-:W-:Y:S01]  /*0770*/  FADD R6, R11.reuse, -12583039 ;  /* 0xcb40007f0b067421 */ /* 0x040fe20000000000 */
[----:B------:R-:W-:-:S03]  /*0780*/  SHF.L.U32 R10, R11, 0x17, RZ ;  /* 0x000000170b0a7819 */ /* 0x000fc600000006ff */
[----:B------:R-:W-:-:S04]  /*0790*/  FFMA R6, R7, 1.4426950216293334961, -R6 ;  /* 0x3fb8aa3b07067823 */ /* 0x000fc80000000806 */
[----:B------:R-:W-:-:S06]  /*07a0*/  FFMA R6, R7, 1.925963033500011079e-08, R6 ;  /* 0x32a5706007067823 */ /* 0x000fcc0000000006 */
[----:B------:R-:W0:Y:S02]  /*07b0*/  MUFU.EX2 R6, R6 ;  /* 0x0000000600067308 */ /* 0x000e240000000800 */
[----:B0-----:R-:W-:Y:S01]  /*07c0*/  FFMA R10, R10, R6, R9 ;  /* 0x000000060a0a7223 */ /* 0x001fe20000000009 */
[----:B------:R-:W-:Y:S06]  /*07d0*/  BRA.U !UP0, `(.L_x_1) ;  /* 0x00000005088c7547 */ /* 0x000fec000b800000 */
[----:B------:R-:W-:-:S07]  /*07e0*/  IADD3 R7, PT, PT, R5, 0x4, RZ ;  /* 0x0000000405077810 */ /* 0x000fce0007ffe0ff */
.L_x_6:
[----:B------:R-:W-:-:S05]  /*07f0*/  IMAD.WIDE R12, R7, 0x4, R2 ;  /* 0x00000004070c7825 */ /* 0x000fca00078e0202 */
[----:B------:R-:W2:Y:S04]  /*0800*/  LDG.E.CONSTANT R17, desc[UR12][R12.64+-0x8] ;  /* 0xfffff80c0c117981 */ /* 0x000ea8000c1e9900 */
[----:B------:R-:W3:Y:S04]  /*0810*/  LDG.E.CONSTANT R21, desc[UR12][R12.64+-0x4] ;  /* 0xfffffc0c0c157981 */ /* 0x000ee8000c1e9900 */
[----:B------:R-:W4:Y:S04]  /*0820*/  LDG.E.CONSTANT R19, desc[UR12][R12.64] ;  /* 0x0000000c0c137981 */ /* 0x000f28000c1e9900 */
[----:B------:R0:W5:Y:S01]  /*0830*/  LDG.E.CONSTANT R9, desc[UR12][R12.64+0x4] ;  /* 0x0000040c0c097981 */ /* 0x000162000c1e9900 */
[----:B------:R-:W-:Y:S01]  /*0840*/  HFMA2 R8, -RZ, RZ, 0.96630859375, -0.0022525787353515625 ;  /* 0x3bbb989dff087431 */ /* 0x000fe200000001ff */
[----:B------:R-:W-:Y:S01]  /*0850*/  MOV R6, 0x437c0000 ;  /* 0x437c000000067802 */ /* 0x000fe20000000f00 */
[----:B------:R-:W-:Y:S01]  /*0860*/  BSSY.RECONVERGENT B0, `(.L_x_4) ;  /* 0x000004d000007945 */ /* 0x000fe20003800200 */
[----:B--2---:R-:W-:-:S13]  /*0870*/  FSETP.GT.AND P0, PT, R17, R4, PT ;  /* 0x000000041100720b */ /* 0x004fda0003f04000 */
[----:B------:R-:W-:Y:S01]  /*0880*/  @P0 FADD R25, R4, -R17 ;  /* 0x8000001104190221 */ /* 0x000fe20000000000 */
[----:B------:R-:W-:-:S03]  /*0890*/  @P0 MOV R4, R17 ;  /* 0x0000001100040202 */ /* 0x000fc60000000f00 */
[----:B------:R-:W-:Y:S01]  /*08a0*/  @P0 FFMA.SAT R15, R25, R8, 0.5 ;  /* 0x3f000000190f0423 */ /* 0x000fe20000002008 */
[----:B---3--:R-:W-:Y:S01]  /*08b0*/  FSETP.GT.AND P1, PT, R21, R4, PT ;  /* 0x000000041500720b */ /* 0x008fe20003f24000 */
[----:B------:R-:W-:Y:S02]  /*08c0*/  FADD R17, -R4, R17 ;  /* 0x0000001104117221 */ /* 0x000fe40000000100 */
[----:B------:R-:W-:Y:S02]  /*08d0*/  @P0 FFMA.RM R15, R15, R6, 12582913 ;  /* 0x4b4000010f0f0423 */ /* 0x000fe40000004006 */
[----:B------:R-:W-:Y:S02]  /*08e0*/  FFMA.SAT R11, R17, R8, 0.5 ;  /* 0x3f000000110b7423 */ /* 0x000fe40000002008 */
[----:B------:R-:W-:Y:S02]  /*08f0*/  @P0 FADD R14, R15, -12583039 ;  /* 0xcb40007f0f0e0421 */ /* 0x000fe40000000000 */
[----:B0-----:R-:W-:-:S02]  /*0900*/  FFMA.RM R12, R11, R6, 12582913 ;  /* 0x4b4000010b0c7423 */ /* 0x001fc40000004006 */
[C---:B------:R-:W-:Y:S02]  /*0910*/  @P0 FFMA R14, R25.reuse, 1.4426950216293334961, -R14 ;  /* 0x3fb8aa3b190e0823 */ /* 0x040fe4000000080e */
[--C-:B------:R-:W-:Y:S01]  /*0920*/  @P1 FADD R23, R4, -R21.reuse ;  /* 0x8000001504171221 */ /* 0x100fe20000000000 */
[----:B------:R-:W-:Y:S01]  /*0930*/  @P1 MOV R4, R21 ;  /* 0x0000001500041202 */ /* 0x000fe20000000f00 */
[----:B------:R-:W-:Y:S01]  /*0940*/  @P0 FFMA R18, R25, 1.925963033500011079e-08, R14 ;  /* 0x32a5706019120823 */ /* 0x000fe2000000000e */
[----:B------:R-:W-:Y:S01]  /*0950*/  FADD R16, R12, -12583039 ;  /* 0xcb40007f0c107421 */ /* 0x000fe20000000000 */
[----:B------:R-:W-:Y:S01]  /*0960*/  @P1 FFMA.SAT R11, R23, R8, 0.5 ;  /* 0x3f000000170b1423 */ /* 0x000fe20000002008 */
[----:B----4-:R-:W-:Y:S01]  /*0970*/  FSETP.GT.AND P2, PT, R19, R4, PT ;  /* 0x000000041300720b */ /* 0x010fe20003f44000 */
[----:B------:R-:W-:Y:S01]  /*0980*/  FADD R21, -R4, R21 ;  /* 0x0000001504157221 */ /* 0x000fe20000000100 */
[----:B------:R-:W-:Y:S01]  /*0990*/  FFMA R20, R17, 1.4426950216293334961, -R16 ;  /* 0x3fb8aa3b11147823 */ /* 0x000fe20000000810 */
[----:B------:R-:W-:Y:S01]  /*09a0*/  @P1 FFMA.RM R14, R11, R6, 12582913 ;  /* 0x4b4000010b0e1423 */ /* 0x000fe20000004006 */
[----:B------:R-:W0:Y:S01]  /*09b0*/  @P0 MUFU.EX2 R18, R18 ;  /* 0x0000001200120308 */ /* 0x000e220000000800 */
[----:B------:R-:W-:Y:S01]  /*09c0*/  FFMA.SAT R11, R21, R8, 0.5 ;  /* 0x3f000000150b7423 */ /* 0x000fe20000002008 */
[----:B------:R-:W-:Y:S01]  /*09d0*/  FFMA R13, R17, 1.925963033500011079e-08, R20 ;  /* 0x32a57060110d7823 */ /* 0x000fe20000000014 */
[----:B------:R-:W-:Y:S01]  /*09e0*/  @P1 FADD R16, R14, -12583039 ;  /* 0xcb40007f0e101421 */ /* 0x000fe20000000000 */
[----:B------:R-:W-:Y:S01]  /*09f0*/  @P0 SHF.L.U32 R25, R15, 0x17, RZ ;  /* 0x000000170f190819 */ /* 0x000fe200000006ff */
[----:B------:R-:W-:-:S02]  /*0a00*/  FFMA.RM R11, R11, R6, 12582913 ;  /* 0x4b4000010b0b7423 */ /* 0x000fc40000004006 */
[C---:B------:R-:W-:Y:S01]  /*0a10*/  @P1 FFMA R16, R23.reuse, 1.4426950216293334961, -R16 ;  /* 0x3fb8aa3b17101823 */ /* 0x040fe20000000810 */
[----:B------:R-:W1:Y:S01]  /*0a20*/  MUFU.EX2 R13, R13 ;  /* 0x0000000d000d7308 */ /* 0x000e620000000800 */
[--C-:B------:R-:W-:Y:S01]  /*0a30*/  @P2 FADD R17, R4, -R19.reuse ;  /* 0x8000001304112221 */ /* 0x100fe20000000000 */
[----:B------:R-:W-:Y:S01]  /*0a40*/  @P2 MOV R4, R19 ;  /* 0x0000001300042202 */ /* 0x000fe20000000f00 */
[----:B------:R-:W-:Y:S01]  /*0a50*/  @P1 FFMA R16, R23, 1.925963033500011079e-08, R16 ;  /* 0x32a5706017101823 */ /* 0x000fe20000000010 */
[----:B------:R-:W-:Y:S01]  /*0a60*/  FADD R20, R11, -12583039 ;  /* 0xcb40007f0b147421 */ /* 0x000fe20000000000 */
[----:B------:R-:W-:Y:S01]  /*0a70*/  @P2 FFMA.SAT R23, R17, R8, 0.5 ;  /* 0x3f00000011172423 */ /* 0x000fe20000002008 */
[----:B------:R-:W-:Y:S01]  /*0a80*/  SHF.L.U32 R11, R11, 0x17, RZ ;  /* 0x000000170b0b7819 */ /* 0x000fe200000006ff */
[----:B------:R-:W-:Y:S01]  /*0a90*/  FADD R19, -R4, R19 ;  /* 0x0000001304137221 */ /* 0x000fe20000000100 */
[----:B------:R-:W-:Y:S01]  /*0aa0*/  FFMA R22, R21, 1.4426950216293334961, -R20 ;  /* 0x3fb8aa3b15167823 */ /* 0x000fe20000000814 */
[----:B------:R-:W-:Y:S01]  /*0ab0*/  @P2 FFMA.RM R15, R23, R6, 12582913 ;  /* 0x4b400001170f2423 */ /* 0x000fe20000004006 */
[----:B0-----:R-:W-:Y:S01]  /*0ac0*/  @P0 FMUL R25, R25, R18 ;  /* 0x0000001219190220 */ /* 0x001fe20000400000 */
[----:B------:R-:W0:Y:S01]  /*0ad0*/  @P1 MUFU.EX2 R16, R16 ;  /* 0x0000001000101308 */ /* 0x000e220000000800 */
[----:B------:R-:W-:Y:S01]  /*0ae0*/  FFMA R23, R21, 1.925963033500011079e-08, R22 ;  /* 0x32a5706015177823 */ /* 0x000fe20000000016 */
[----:B------:R-:W-:Y:S01]  /*0af0*/  @P2 FADD R20, R15, -12583039 ;  /* 0xcb40007f0f142421 */ /* 0x000fe20000000000 */
[----:B------:R-:W-:Y:S01]  /*0b00*/  FFMA.SAT R21, R19, R8, 0.5 ;  /* 0x3f00000013157423 */ /* 0x000fe20000002008 */
[----:B------:R-:W-:Y:S01]  /*0b10*/  @P0 FMUL R10, R10, R25 ;  /* 0x000000190a0a0220 */ /* 0x000fe20000400000 */
[----:B------:R-:W-:Y:S01]  /*0b20*/  SHF.L.U32 R25, R12, 0x17, RZ ;  /* 0x000000170c197819 */ /* 0x000fe200000006ff */
[----:B------:R-:W-:Y:S01]  /*0b30*/  @P2 FFMA R22, R17, 1.4426950216293334961, -R20 ;  /* 0x3fb8aa3b11162823 */ /* 0x000fe20000000814 */
[----:B------:R-:W-:Y:S01]  /*0b40*/  FFMA.RM R18, R21, R6, 12582913 ;  /* 0x4b40000115127423 */ /* 0x000fe20000004006 */
[----:B------:R-:W2:Y:S01]  /*0b50*/  MUFU.EX2 R20, R23 ;  /* 0x0000001700147308 */ /* 0x000ea20000000800 */
[----:B------:R-:W-:Y:S01]  /*0b60*/  @P1 SHF.L.U32 R21, R14, 0x17, RZ ;  /* 0x000000170e151819 */ /* 0x000fe200000006ff */
[----:B------:R-:W-:Y:S01]  /*0b70*/  @P2 FFMA R17, R17, 1.925963033500011079e-08, R22 ;  /* 0x32a5706011112823 */ /* 0x000fe20000000016 */
[----:B------:R-:W-:Y:S01]  /*0b80*/  FADD R22, R18, -12583039 ;  /* 0xcb40007f12167421 */ /* 0x000fe20000000000 */
[----:B-1----:R-:W-:Y:S01]  /*0b90*/  FFMA R10, R25, R13, R10 ;  /* 0x0000000d190a7223 */ /* 0x002fe2000000000a */
[----:B-----5:R-:W-:-:S02]  /*0ba0*/  FSETP.GT.AND P0, PT, R9, R4, PT ;  /* 0x000000040900720b */ /* 0x020fc40003f04000 */
[----:B------:R-:W-:Y:S01]  /*0bb0*/  FFMA R22, R19, 1.4426950216293334961, -R22 ;  /* 0x3fb8aa3b13167823 */ /* 0x000fe20000000816 */
[----:B------:R-:W1:Y:S01]  /*0bc0*/  @P2 MUFU.EX2 R12, R17 ;  /* 0x00000011000c2308 */ /* 0x000e620000000800 */
[----:B0-----:R-:W-:Y:S01]  /*0bd0*/  @P1 FMUL R16, R21, R16 ;  /* 0x0000001015101220 */ /* 0x001fe20000400000 */
[----:B------:R-:W-:Y:S01]  /*0be0*/  @P2 SHF.L.U32 R15, R15, 0x17, RZ ;  /* 0x000000170f0f2819 */ /* 0x000fe200000006ff */
[----:B------:R-:W-:Y:S01]  /*0bf0*/  FFMA R22, R19, 1.925963033500011079e-08, R22 ;  /* 0x32a5706013167823 */ /* 0x000fe20000000016 */
[----:B------:R-:W-:Y:S01]  /*0c00*/  SHF.L.U32 R18, R18, 0x17, RZ ;  /* 0x0000001712127819 */ /* 0x000fe200000006ff */
[----:B------:R-:W-:-:S03]  /*0c10*/  @P1 FMUL R10, R16, R10 ;  /* 0x0000000a100a1220 */ /* 0x000fc60000400000 */
[----:B------:R-:W0:Y:S01]  /*0c20*/  MUFU.EX2 R13, R22 ;  /* 0x00000016000d7308 */ /* 0x000e220000000800 */
[----:B--2---:R-:W-:Y:S01]  /*0c30*/  FFMA R11, R11, R20, R10 ;  /* 0x000000140b0b7223 */ /* 0x004fe2000000000a */
[----:B-1----:R-:W-:-:S04]  /*0c40*/  @P2 FMUL R12, R15, R12 ;  /* 0x0000000c0f0c2220 */ /* 0x002fc80000400000 */
[----:B------:R-:W-:-:S04]  /*0c50*/  @P2 FMUL R11, R12, R11 ;  /* 0x0000000b0c0b2220 */ /* 0x000fc80000400000 */
[----:B0-----:R-:W-:Y:S01]  /*0c60*/  FFMA R15, R18, R13, R11 ;  /* 0x0000000d120f7223 */ /* 0x001fe2000000000b */
        /* <DEDUP_REMOVED lines=12> */
.L_x_5:
[----:B------:R-:W-:Y:S05]  /*0d30*/  BSYNC.RECONVERGENT B0 ;  /* 0x0000000000007941 */ /* 0x000fea0003800200 */
.L_x_4:
[----:B------:R-:W-:Y:S01]  /*0d40*/  FADD R9, -R4, R9 ;  /* 0x0000000904097221 */ /* 0x000fe20000000100 */
[----:B------:R-:W-:Y:S01]  /*0d50*/  UIADD3 UR5, UPT, UPT, UR5, 0x4, URZ ;  /* 0x0000000405057890 */ /* 0x000fe2000fffe0ff */
[----:B------:R-:W-:Y:S02]  /*0d60*/  IADD3 R7, PT, PT, R7, 0x4, RZ ;  /* 0x0000000407077810 */ /* 0x000fe40007ffe0ff */
[----:B------:R-:W-:Y:S01]  /*0d70*/  FFMA.SAT R11, R9, R8, 0.5 ;  /* 0x3f000000090b7423 */ /* 0x000fe20000002008 */
[----:B------:R-:W-:-:S03]  /*0d80*/  UISETP.NE.AND UP0, UPT, UR5, URZ, UPT ;  /* 0x000000ff0500728c */ /* 0x000fc6000bf05270 */
[----:B------:R-:W-:-:S04]  /*0d90*/  FFMA.RM R11, R11, R6, 12582913 ;  /* 0x4b4000010b0b7423 */ /* 0x000fc80000004006 */
[C---:B------:R-:W-:Y:S01]  /*0da0*/  FADD R6, R11.reuse, -12583039 ;  /* 0xcb40007f0b067421 */ /* 0x040fe20000000000 */
[----:B------:R-:W-:-:S03]  /*0db0*/  SHF.L.U32 R10, R11, 0x17, RZ ;  /* 0x000000170b0a7819 */ /* 0x000fc600000006ff */
[----:B------:R-:W-:-:S04]  /*0dc0*/  FFMA R6, R9, 1.4426950216293334961, -R6 ;  /* 0x3fb8aa3b09067823 */ /* 0x000fc80000000806 */
[----:B------:R-:W-:-:S04]  /*0dd0*/  FFMA R6, R9, 1.925963033500011079e-08, R6 ;  /* 0x32a5706009067823 */ /* 0x000fc80000000006 */
[----:B------:R-:W0:Y:S02]  /*0de0*/  MUFU.EX2 R9, R6 ;  /* 0x0000000600097308 */ /* 0x000e240000000800 */
[----:B0-----:R-:W-:Y:S01]  /*0df0*/  FFMA R10, R10, R9, R15 ;  /* 0x000000090a0a7223 */ /* 0x001fe2000000000f */
[----:B------:R-:W-:Y:S06]  /*0e00*/  BRA.U UP0, `(.L_x_6) ;  /* 0xfffffff900787547 */ /* 0x000fec000b83ffff */
.L_x_1:
[----:B------:R-:W-:Y:S01]  /*0e10*/  UISETP.NE.AND UP0, UPT, UR7, URZ, UPT ;  /* 0x000000ff0700728c */ /* 0x000fe2000bf05270 */
[----:B------:R-:W-:-:S08]  /*0e20*/  MOV R3, R10 ;  /* 0x0000000a00037202 */ /* 0x000fd00000000f00 */
[----:B------:R-:W-:Y:S05]  /*0e30*/  BRA.U !UP0, `(.L_x_0) ;  /* 0x00000005086c7547 */ /* 0x000fea000b800000 */
[----:B------:R-:W-:-:S09]  /*0e40*/  UISETP.NE.AND UP0, UPT, UR7, 0x1, UPT ;  /* 0x000000010700788c */ /* 0x000fd2000bf05270 */
[----:B------:R-:W-:Y:S05]  /*0e50*/  BRA.U !UP0, `(.L_x_7) ;  /* 0x0000000108d47547 */ /* 0x000fea000b800000 */
[----:B------:R-:W0:Y:S01]  /*0e60*/  LDC.64 R6, c[0x0][0x380] ;  /* 0x0000e000ff067b82 */ /* 0x000e220000000a00 */
[----:B------:R-:W-:-:S05]  /*0e70*/  IADD3 R9, PT, PT, R5, UR4, RZ ;  /* 0x0000000405097c10 */ /* 0x000fca000fffe0ff */
[----:B0-----:R-:W-:-:S05]  /*0e80*/  IMAD.WIDE R8, R9, 0x4, R6 ;  /* 0x0000000409087825 */ /* 0x001fca00078e0206 */
[----:B------:R-:W2:Y:S04]  /*0e90*/  LDG.E.CONSTANT R15, desc[UR12][R8.64] ;  /* 0x0000000c080f7981 */ /* 0x000ea8000c1e9900 */
[----:B------:R-:W3:Y:S01]  /*0ea0*/  LDG.E.CONSTANT R7, desc[UR12][R8.64+0x4] ;  /* 0x0000040c08077981 */ /* 0x000ee2000c1e9900 */
        /* <DEDUP_REMOVED lines=11> */
[C---:B------:R-:W-:Y:S01]  /*0f60*/  @P0 FADD R10, R13.reuse, -12583039 ;  /* 0xcb40007f0d0a0421 */ /* 0x040fe20000000000 */
[----:B------:R-:W-:Y:S01]  /*0f70*/  @P0 SHF.L.U32 R13, R13, 0x17, RZ ;  /* 0x000000170d0d0819 */ /* 0x000fe200000006ff */
[----:B------:R-:W-:-:S02]  /*0f80*/  FFMA.RM R17, R17, R6, 12582913 ;  /* 0x4b40000111117423 */ /* 0x000fc40000004006 */
[----:B------:R-:W-:Y:S02]  /*0f90*/  @P0 FFMA R10, R11, 1.4426950216293334961, -R10 ;  /* 0x3fb8aa3b0b0a0823 */ /* 0x000fe4000000080a */
[C---:B------:R-:W-:Y:S01]  /*0fa0*/  FADD R8, R17.reuse, -12583039 ;  /* 0xcb40007f11087421 */ /* 0x040fe20000000000 */
[----:B------:R-:W-:Y:S01]  /*0fb0*/  SHF.L.U32 R12, R17, 0x17, RZ ;  /* 0x00000017110c7819 */ /* 0x000fe200000006ff */
[----:B------:R-:W-:Y:S02]  /*0fc0*/  @P0 FFMA R10, R11, 1.925963033500011079e-08, R10 ;  /* 0x32a570600b0a0823 */ /* 0x000fe4000000000a */
[----:B------:R-:W-:-:S04]  /*0fd0*/  FFMA R8, R15, 1.4426950216293334961, -R8 ;  /* 0x3fb8aa3b0f087823 */ /* 0x000fc80000000808 */
[----:B------:R-:W0:Y:S01]  /*0fe0*/  @P0 MUFU.EX2 R10, R10 ;  /* 0x0000000a000a0308 */ /* 0x000e220000000800 */
[----:B------:R-:W-:-:S07]  /*0ff0*/  FFMA R15, R15, 1.925963033500011079e-08, R8 ;  /* 0x32a570600f0f7823 */ /* 0x000fce0000000008 */
[----:B------:R-:W1:Y:S01]  /*1000*/  MUFU.EX2 R15, R15 ;  /* 0x0000000f000f7308 */ /* 0x000e620000000800 */
        /* <DEDUP_REMOVED lines=15> */
.L_x_9:
[----:B------:R-:W-:Y:S05]  /*1100*/  BSYNC.RECONVERGENT B0 ;  /* 0x0000000000007941 */ /* 0x000fea0003800200 */
.L_x_8:
[----:B------:R-:W-:Y:S01]  /*1110*/  FADD R7, -R4, R7 ;  /* 0x0000000704077221 */ /* 0x000fe20000000100 */
[----:B------:R-:W-:-:S03]  /*1120*/  UIADD3 UR4, UPT, UPT, UR4, 0x2, URZ ;  /* 0x0000000204047890 */ /* 0x000fc6000fffe0ff */
[----:B------:R-:W-:-:S04]  /*1130*/  FFMA.SAT R9, R7, R2, 0.5 ;  /* 0x3f00000007097423 */ /* 0x000fc80000002002 */
[----:B------:R-:W-:-:S04]  /*1140*/  FFMA.RM R9, R9, R6, 12582913 ;  /* 0x4b40000109097423 */ /* 0x000fc80000004006 */
[C---:B------:R-:W-:Y:S01]  /*1150*/  FADD R2, R9.reuse, -12583039 ;  /* 0xcb40007f09027421 */ /* 0x040fe20000000000 */
[----:B------:R-:W-:-:S03]  /*1160*/  SHF.L.U32 R6, R9, 0x17, RZ ;  /* 0x0000001709067819 */ /* 0x000fc600000006ff */
[----:B------:R-:W-:-:S04]  /*1170*/  FFMA R2, R7, 1.4426950216293334961, -R2 ;  /* 0x3fb8aa3b07027823 */ /* 0x000fc80000000802 */
[----:B------:R-:W-:-:S06]  /*1180*/  FFMA R2, R7, 1.925963033500011079e-08, R2 ;  /* 0x32a5706007027823 */ /* 0x000fcc0000000002 */
[----:B------:R-:W0:Y:S02]  /*1190*/  MUFU.EX2 R2, R2 ;  /* 0x0000000200027308 */ /* 0x000e240000000800 */
[----:B0-----:R-:W-:-:S07]  /*11a0*/  FFMA R3, R6, R2, R3 ;  /* 0x0000000206037223 */ /* 0x001fce0000000003 */
.L_x_7:
[----:B------:R-:W0:Y:S02]  /*11b0*/  LDCU UR5, c[0x0][0x394] ;  /* 0x00007280ff0577ac */ /* 0x000e240008000800 */
[----:B0-----:R-:W-:-:S04]  /*11c0*/  ULOP3.LUT UR5, UR5, 0x1, URZ, 0xc0, !UPT ;  /* 0x0000000105057892 */ /* 0x001fc8000f8ec0ff */
[----:B------:R-:W-:-:S09]  /*11d0*/  UISETP.NE.U32.AND UP0, UPT, UR5, 0x1, UPT ;  /* 0x000000010500788c */ /* 0x000fd2000bf05070 */
[----:B------:R-:W-:Y:S05]  /*11e0*/  BRA.U UP0, `(.L_x_0) ;  /* 0x0000000100807547 */ /* 0x000fea000b800000 */
[----:B------:R-:W0:Y:S01]  /*11f0*/  LDC.64 R6, c[0x0][0x380] ;  /* 0x0000e000ff067b82 */ /* 0x000e220000000a00 */
[----:B------:R-:W-:-:S05]  /*1200*/  IADD3 R5, PT, PT, R5, UR4, RZ ;  /* 0x0000000405057c10 */ /* 0x000fca000fffe0ff */
[----:B0-----:R-:W-:-:S06]  /*1210*/  IMAD.WIDE R6, R5, 0x4, R6 ;  /* 0x0000000405067825 */ /* 0x001fcc00078e0206 */
[----:B------:R-:W2:Y:S01]  /*1220*/  LDG.E.CONSTANT R7, desc[UR12][R6.64] ;  /* 0x0000000c06077981 */ /* 0x000ea2000c1e9900 */
[----:B------:R-:W-:Y:S01]  /*1230*/  BSSY.RECONVERGENT B0, `(.L_x_10) ;  /* 0x0000011000007945 */ /* 0x000fe20003800200 */
[----:B------:R-:W-:Y:S01]  /*1240*/  HFMA2 R11, -RZ, RZ, 0.96630859375, -0.0022525787353515625 ;  /* 0x3bbb989dff0b7431 */ /* 0x000fe200000001ff */
[----:B--2---:R-:W-:-:S13]  /*1250*/  FSETP.GT.AND P0, PT, R7, R4, PT ;  /* 0x000000040700720b */ /* 0x004fda0003f04000 */
[----:B------:R-:W-:Y:S05]  /*1260*/  @!P0 BRA `(.L_x_11) ;  /* 0x0000000000348947 */ /* 0x000fea0003800000 */
[----:B------:R-:W-:Y:S01]  /*1270*/  MOV R5, 0x3bbb989d ;  /* 0x3bbb989d00057802 */ /* 0x000fe20000000f00 */
[----:B------:R-:W-:Y:S01]  /*1280*/  FADD R2, R4, -R7 ;  /* 0x8000000704027221 */ /* 0x000fe20000000000 */
[----:B------:R-:W-:-:S03]  /*1290*/  MOV R9, 0x437c0000 ;  /* 0x437c000000097802 */ /* 0x000fc60000000f00 */
[----:B------:R-:W-:-:S04]  /*12a0*/  FFMA.SAT R4, R2, R5, 0.5 ;  /* 0x3f00000002047423 */ /* 0x000fc80000002005 */
[----:B------:R-:W-:-:S04]  /*12b0*/  FFMA.RM R4, R4, R9, 12582913 ;  /* 0x4b40000104047423 */ /* 0x000fc80000004009 */
[C---:B------:R-:W-:Y:S01]  /*12c0*/  FADD R5, R4.reuse, -12583039 ;  /* 0xcb40007f04057421 */ /* 0x040fe20000000000 */
[----:B------:R-:W-:-:S03]  /*12d0*/  SHF.L.U32 R4, R4, 0x17, RZ ;  /* 0x0000001704047819 */ /* 0x000fc600000006ff */
[----:B------:R-:W-:-:S04]  /*12e0*/  FFMA R5, R2, 1.4426950216293334961, -R5 ;  /* 0x3fb8aa3b02057823 */ /* 0x000fc80000000805 */
[----:B------:R-:W-:-:S06]  /*12f0*/  FFMA R5, R2, 1.925963033500011079e-08, R5 ;  /* 0x32a5706002057823 */ /* 0x000fcc0000000005 */
[----:B------:R-:W0:Y:S02]  /*1300*/  MUFU.EX2 R5, R5 ;  /* 0x0000000500057308 */ /* 0x000e240000000800 */
[----:B0-----:R-:W-:Y:S01]  /*1310*/  FMUL R2, R4, R5 ;  /* 0x0000000504027220 */ /* 0x001fe20000400000 */
[----:B------:R-:W-:-:S03]  /*1320*/  MOV R4, R7 ;  /* 0x0000000700047202 */ /* 0x000fc60000000f00 */
[----:B------:R-:W-:-:S07]  /*1330*/  FMUL R3, R2, R3 ;  /* 0x0000000302037220 */ /* 0x000fce0000400000 */
.L_x_11:
[----:B------:R-:W-:Y:S05]  /*1340*/  BSYNC.RECONVERGENT B0 ;  /* 0x0000000000007941 */ /* 0x000fea0003800200 */
.L_x_10:
[----:B------:R-:W-:Y:S01]  /*1350*/  FADD R2, -R4, R7 ;  /* 0x0000000704027221 */ /* 0x000fe20000000100 */
[----:B------:R-:W-:-:S03]  /*1360*/  MOV R6, 0x437c0000 ;  /* 0x437c000000067802 */ /* 0x000fc60000000f00 */
[----:B------:R-:W-:-:S04]  /*1370*/  FFMA.SAT R5, R2, R11, 0.5 ;  /* 0x3f00000002057423 */ /* 0x000fc8000000200b */
[----:B------:R-:W-:-:S04]  /*1380*/  FFMA.RM R5, R5, R6, 12582913 ;  /* 0x4b40000105057423 */ /* 0x000fc80000004006 */
[----:B------:R-:W-:-:S04]  /*1390*/  FADD R7, R5, -12583039 ;  /* 0xcb40007f05077421 */ /* 0x000fc80000000000 */
[----:B------:R-:W-:-:S04]  /*13a0*/  FFMA R7, R2, 1.4426950216293334961, -R7 ;  /* 0x3fb8aa3b02077823 */ /* 0x000fc80000000807 */
[----:B------:R-:W-:Y:S01]  /*13b0*/  FFMA R7, R2, 1.925963033500011079e-08, R7 ;  /* 0x32a5706002077823 */ /* 0x000fe20000000007 */
[----:B------:R-:W-:-:S05]  /*13c0*/  SHF.L.U32 R2, R5, 0x17, RZ ;  /* 0x0000001705027819 */ /* 0x000fca00000006ff */
[----:B------:R-:W0:Y:S02]  /*13d0*/  MUFU.EX2 R7, R7 ;  /* 0x0000000700077308 */ /* 0x000e240000000800 */
[----:B0-----:R-:W-:-:S07]  /*13e0*/  FFMA R3, R2, R7, R3 ;  /* 0x0000000702037223 */ /* 0x001fce0000000003 */
.L_x_0:
[----:B------:R-:W0:Y:S02]  /*13f0*/  LDC R7, c[0x0][0x394] ;  /* 0x0000e500ff077b82 */ /* 0x000e240000000800 */
[----:B0-----:R-:W-:-:S13]  /*1400*/  ISETP.GE.AND P0, PT, R7, 0x1, PT ;  /* 0x000000010700780c */ /* 0x001fda0003f06270 */
[----:B------:R-:W-:Y:S05]  /*1410*/  @!P0 EXIT ;  /* 0x000000000000894d */ /* 0x000fea0003800000 */
[C---:B------:R-:W-:Y:S01]  /*1420*/  ISETP.GE.U32.AND P0, PT, R7.reuse, 0x8, PT ;  /* 0x000000080700780c */ /* 0x040fe20003f06070 */
[----:B------:R-:W-:Y:S02]  /*1430*/  HFMA2 R6, -RZ, RZ, 0, 0 ;  /* 0x00000000ff067431 */ /* 0x000fe400000001ff */
[----:B------:R-:W-:Y:S01]  /*1440*/  IMAD R5, R0, R7, RZ ;  /* 0x0000000700057224 */ /* 0x000fe200078e02ff */
[----:B------:R-:W-:-:S09]  /*1450*/  LOP3.LUT R19, R7, 0x7, RZ, 0xc0, !PT ;  /* 0x0000000707137812 */ /* 0x000fd200078ec0ff */
[----:B------:R-:W-:Y:S05]  /*1460*/  @!P0 BRA `(.L_x_12) ;  /* 0x0000000c00988947 */ /* 0x000fea0003800000 */
[----:B------:R-:W0:Y:S01]  /*1470*/  LDCU.128 UR8, c[0x0][0x380] ;  /* 0x00007000ff0877ac */ /* 0x000e220008000c00 */
[----:B------:R-:W-:Y:S02]  /*1480*/  LOP3.LUT R6, R7, 0x7ffffff8, RZ, 0xc0, !PT ;  /* 0x7ffffff807067812 */ /* 0x000fe400078ec0ff */
[----:B------:R-:W-:Y:S02]  /*1490*/  MOV R18, R5 ;  /* 0x0000000500127202 */ /* 0x000fe40000000f00 */
[----:B------:R-:W-:Y:S01]  /*14a0*/  IADD3 R16, PT, PT, -R6, RZ, RZ ;  /* 0x000000ff06107210 */ /* 0x000fe20007ffe1ff */
[----:B0-----:R-:W-:Y:S02]  /*14b0*/  UIADD3 UR6, UP0, UPT, UR8, 0x10, URZ ;  /* 0x0000001008067890 */ /* 0x001fe4000ff1e0ff */
[----:B------:R-:W-:Y:S02]  /*14c0*/  UIADD3 UR4, UP1, UPT, UR10, 0x10, URZ ;  /* 0x000000100a047890 */ /* 0x000fe4000ff3e0ff */
[----:B------:R-:W-:-:S02]  /*14d0*/  UIADD3.X UR7, UPT, UPT, URZ, UR9, URZ, UP0, !UPT ;  /* 0x00000009ff077290 */ /* 0x000fc400087fe4ff */
[----:B------:R-:W-:-:S12]  /*14e0*/  UIADD3.X UR5, UPT, UPT, URZ, UR11, URZ, UP1, !UPT ;  /* 0x0000000bff057290 */ /* 0x000fd80008ffe4ff */
.L_x_29:
[----:B------:R-:W-:Y:S02]  /*14f0*/  MOV R14, UR6 ;  /* 0x00000006000e7c02 */ /* 0x000fe40008000f00 */
[----:B------:R-:W-:-:S03]  /*1500*/  MOV R15, UR7 ;  /* 0x00000007000f7c02 */ /* 0x000fc60008000f00 */
[----:B------:R-:W-:-:S05]  /*1510*/  IMAD.WIDE R14, R18, 0x4, R14 ;  /* 0x00000004120e7825 */ /* 0x000fca00078e020e */
[----:B------:R-:W2:Y:S01]  /*1520*/  LDG.E.CONSTANT R7, desc[UR12][R14.64+-0x10] ;  /* 0xfffff00c0e077981 */ /* 0x000ea2000c1e9900 */
[----:B------:R-:W-:Y:S01]  /*1530*/  HFMA2 R9, -RZ, RZ, 3.7421875, 0 ;  /* 0x437c0000ff097431 */ /* 0x000fe200000001ff */
[----:B------:R-:W-:Y:S01]  /*1540*/  MOV R0, 0x3bbb989d ;  /* 0x3bbb989d00007802 */ /* 0x000fe20000000f00 */
[----:B0-----:R-:W0:Y:S01]  /*1550*/  MUFU.RCP R8, R3 ;  /* 0x0000000300087308 */ /* 0x001e220000001000 */
[----:B------:R-:W-:Y:S01]  /*1560*/  MOV R10, UR4 ;  /* 0x00000004000a7c02 */ /* 0x000fe20008000f00 */
[----:B------:R-:W-:Y:S01]  /*1570*/  BSSY.RECONVERGENT B2, `(.L_x_13) ;  /* 0x0000018000027945 */ /* 0x000fe20003800200 */
[----:B------:R-:W-:Y:S02]  /*1580*/  MOV R11, UR5 ;  /* 0x00000005000b7c02 */ /* 0x000fe40008000f00 */
[----:B------:R-:W-:Y:S01]  /*1590*/  IADD3 R16, PT, PT, R16, 0x8, RZ ;  /* 0x0000000810107810 */ /* 0x000fe20007ffe0ff */
[----:B------:R-:W-:-:S03]  /*15a0*/  IMAD.WIDE R10, R18, 0x4, R10 ;  /* 0x00000004120a7825 */ /* 0x000fc600078e020a */
[----:B------:R-:W-:Y:S01]  /*15b0*/  ISETP.NE.AND P2, PT, R16, RZ, PT ;  /* 0x000000ff1000720c */ /* 0x000fe20003f45270 */
[----:B--2---:R-:W-:-:S04]  /*15c0*/  FADD R7, R7, -R4 ;  /* 0x8000000407077221 */ /* 0x004fc80000000000 */
[----:B------:R-:W-:-:S04]  /*15d0*/  FFMA.SAT R0, R7, R0, 0.5 ;  /* 0x3f00000007007423 */ /* 0x000fc80000002000 */
[----:B------:R-:W-:Y:S01]  /*15e0*/  FFMA.RM R0, R0, R9, 12582913 ;  /* 0x4b40000100007423 */ /* 0x000fe20000004009 */
[----:B0-----:R-:W-:-:S03]  /*15f0*/  FFMA R9, R8, -R3, 1 ;  /* 0x3f80000008097423 */ /* 0x001fc60000000803 */
[C---:B------:R-:W-:Y:S01]  /*1600*/  FADD R2, R0.reuse, -12583039 ;  /* 0xcb40007f00027421 */ /* 0x040fe20000000000 */
[----:B------:R-:W-:Y:S01]  /*1610*/  SHF.L.U32 R0, R0, 0x17, RZ ;  /* 0x0000001700007819 */ /* 0x000fe200000006ff */
[----:B------:R-:W-:Y:S02]  /*1620*/  FFMA R9, R8, R9, R8 ;  /* 0x0000000908097223 */ /* 0x000fe40000000008 */
[----:B------:R-:W-:-:S04]  /*1630*/  FFMA R2, R7, 1.4426950216293334961, -R2 ;  /* 0x3fb8aa3b07027823 */ /* 0x000fc80000000802 */
[----:B------:R-:W-:-:S04]  /*1640*/  FFMA R2, R7, 1.925963033500011079e-08, R2 ;  /* 0x32a5706007027823 */ /* 0x000fc80000000002 */
[----:B------:R-:W0:Y:S02]  /*1650*/  MUFU.EX2 R7, R2 ;  /* 0x0000000200077308 */ /* 0x000e240000000800 */
[----:B0-----:R-:W-:-:S06]  /*1660*/  FMUL R0, R0, R7 ;  /* 0x0000000700007220 */ /* 0x001fcc0000400000 */
[----:B------:R-:W0:Y:S01]  /*1670*/  FCHK P0, R0, R3 ;  /* 0x0000000300007302 */ /* 0x000e220000000000 */
[----:B------:R-:W-:-:S04]  /*1680*/  FFMA R8, R0, R9, RZ ;  /* 0x0000000900087223 */ /* 0x000fc800000000ff */
[----:B------:R-:W-:-:S04]  /*1690*/  FFMA R2, R8, -R3, R0 ;  /* 0x8000000308027223 */ /* 0x000fc80000000000 */
[----:B------:R-:W-:Y:S01]  /*16a0*/  FFMA R9, R9, R2, R8 ;  /* 0x0000000209097223 */ /* 0x000fe20000000008 */
[----:B0-----:R-:W-:Y:S06]  /*16b0*/  @!P0 BRA `(.L_x_14) ;  /* 0x00000000000c8947 */ /* 0x001fec0003800000 */
[----:B------:R-:W-:-:S07]  /*16c0*/  MOV R2, 0x16e0 ;  /* 0x000016e000027802 */ /* 0x000fce0000000f00 */
[----:B------:R-:W-:Y:S05]  /*16d0*/  CALL.REL.NOINC `($__internal_0_$__cuda_sm3x_div_rn_noftz_f32_slowpath) ;  /* 0x0000001800607944 */ /* 0x000fea0003c00000 */
[----:B------:R-:W-:-:S07]  /*16e0*/  MOV R9, R7 ;  /* 0x0000000700097202 */ /* 0x000fce0000000f00 */
.L_x_14:
[----:B------:R-:W-:Y:S05]  /*16f0*/  BSYNC.RECONVERGENT B2 ;  /* 0x0000000000027941 */ /* 0x000fea0003800200 */
.L_x_13:
[----:B------:R-:W2:Y:S01]  /*1700*/  LDG.E.CONSTANT R7, desc[UR12][R14.64+-0xc] ;  /* 0xfffff40c0e077981 */ /* 0x000ea2000c1e9900 */
[----:B------:R-:W-:Y:S01]  /*1710*/  HFMA2 R0, -RZ, RZ, 0.96630859375, -0.0022525787353515625 ;  /* 0x3bbb989dff007431 */ /* 0x000fe200000001ff */
[----:B------:R-:W-:Y:S01]  /*1720*/  MOV R13, 0x437c0000 ;  /* 0x437c0000000d7802 */ /* 0x000fe20000000f00 */
[----:B------:R-:W0:Y:S01]  /*1730*/  MUFU.RCP R8, R3 ;  /* 0x0000000300087308 */ /* 0x000e220000001000 */
[----:B------:R1:W-:Y:S01]  /*1740*/  STG.E desc[UR12][R10.64+-0x10], R9 ;  /* 0xfffff0090a007986 */ /* 0x0003e2000c10190c */
[----:B------:R-:W-:Y:S01]  /*1750*/  BSSY.RECONVERGENT B2, `(.L_x_15) ;  /* 0x0000014000027945 */ /* 0x000fe20003800200 */
[----:B--2---:R-:W-:-:S04]  /*1760*/  FADD R7, R7, -R4 ;  /* 0x8000000407077221 */ /* 0x004fc80000000000 */
[----:B------:R-:W-:-:S04]  /*1770*/  FFMA.SAT R0, R7, R0, 0.5 ;  /* 0x3f00000007007423 */ /* 0x000fc80000002000 */
[----:B------:R-:W-:Y:S01]  /*1780*/  FFMA.RM R0, R0, R13, 12582913 ;  /* 0x4b40000100007423 */ /* 0x000fe2000000400d */
[----:B0-----:R-:W-:-:S03]  /*1790*/  FFMA R13, R8, -R3, 1 ;  /* 0x3f800000080d7423 */ /* 0x001fc60000000803 */
[C---:B------:R-:W-:Y:S01]  /*17a0*/  FADD R2, R0.reuse, -12583039 ;  /* 0xcb40007f00027421 */ /* 0x040fe20000000000 */
[----:B------:R-:W-:-:S03]  /*17b0*/  SHF.L.U32 R0, R0, 0x17, RZ ;  /* 0x0000001700007819 */ /* 0x000fc600000006ff */
[----:B------:R-:W-:-:S04]  /*17c0*/  FFMA R2, R7, 1.4426950216293334961, -R2 ;  /* 0x3fb8aa3b07027823 */ /* 0x000fc80000000802 */
[----:B------:R-:W-:-:S04]  /*17d0*/  FFMA R2, R7, 1.925963033500011079e-08, R2 ;  /* 0x32a5706007027823 */ /* 0x000fc80000000002 */
[----:B------:R-:W0:Y:S02]  /*17e0*/  MUFU.EX2 R7, R2 ;  /* 0x0000000200077308 */ /* 0x000e240000000800 */
[----:B0-----:R-:W-:Y:S01]  /*17f0*/  FMUL R12, R0, R7 ;  /* 0x00000007000c7220 */ /* 0x001fe20000400000 */
[----:B------:R-:W-:-:S05]  /*1800*/  FFMA R0, R8, R13, R8 ;  /* 0x0000000d08007223 */ /* 0x000fca0000000008 */
[----:B------:R-:W0:Y:S01]  /*1810*/  FCHK P0, R12, R3 ;  /* 0x000000030c007302 */ /* 0x000e220000000000 */
[----:B------:R-:W-:-:S04]  /*1820*/  FFMA R7, R0, R12, RZ ;  /* 0x0000000c00077223 */ /* 0x000fc800000000ff */
[----:B------:R-:W-:-:S04]  /*1830*/  FFMA R8, R7, -R3, R12 ;  /* 0x8000000307087223 */ /* 0x000fc8000000000c */
[----:B------:R-:W-:Y:S01]  /*1840*/  FFMA R7, R0, R8, R7 ;  /* 0x0000000800077223 */ /* 0x000fe20000000007 */
[----:B01----:R-:W-:Y:S06]  /*1850*/  @!P0 BRA `(.L_x_16) ;  /* 0x00000000000c8947 */ /* 0x003fec0003800000 */
[----:B------:R-:W-:Y:S02]  /*1860*/  MOV R0, R12 ;  /* 0x0000000c00007202 */ /* 0x000fe40000000f00 */
[----:B------:R-:W-:-:S07]  /*1870*/  MOV R2, 0x1890 ;  /* 0x0000189000027802 */ /* 0x000fce0000000f00 */
[----:B------:R-:W-:Y:S05]  /*1880*/  CALL.REL.NOINC `($__internal_0_$__cuda_sm3x_div_rn_noftz_f32_slowpath) ;  /* 0x0000001400f47944 */ /* 0x000fea0003c00000 */
.L_x_16:
[----:B------:R-:W-:Y:S05]  /*1890*/  BSYNC.RECONVERGENT B2 ;  /* 0x0000000000027941 */ /* 0x000fea0003800200 */
.L_x_15:
[----:B------:R-:W2:Y:S01]  /*18a0*/  LDG.E.CONSTANT R9, desc[UR12][R14.64+-0x8] ;  /* 0xfffff80c0e097981 */ /* 0x000ea2000c1e9900 */
[----:B------:R-:W-:Y:S01]  /*18b0*/  HFMA2 R0, -RZ, RZ, 0.96630859375, -0.0022525787353515625 ;  /* 0x3bbb989dff007431 */ /* 0x000fe200000001ff */
[----:B------:R-:W-:Y:S01]  /*18c0*/  MOV R13, 0x437c0000 ;  /* 0x437c0000000d7802 */ /* 0x000fe20000000f00 */
[----:B------:R-:W0:Y:S01]  /*18d0*/  MUFU.RCP R8, R3 ;  /* 0x0000000300087308 */ /* 0x000e220000001000 */
[----:B------:R1:W-:Y:S01]  /*18e0*/  STG.E desc[UR12][R10.64+-0xc], R7 ;  /* 0xfffff4070a007986 */ /* 0x0003e2000c10190c */
[----:B------:R-:W-:Y:S01]  /*18f0*/  BSSY.RECONVERGENT B2, `(.L_x_17) ;  /* 0x0000015000027945 */ /* 0x000fe20003800200 */
[----:B0-----:R-:W-:Y:S01]  /*1900*/  FFMA R17, R8, -R3, 1 ;  /* 0x3f80000008117423 */ /* 0x001fe20000000803 */
[----:B--2---:R-:W-:-:S04]  /*1910*/  FADD R9, R9, -R4 ;  /* 0x8000000409097221 */ /* 0x004fc80000000000 */
        /* <DEDUP_REMOVED lines=17> */
[----:B------:R-:W-:-:S07]  /*1a30*/  MOV R9, R7 ;  /* 0x0000000700097202 */ /* 0x000fce0000000f00 */
.L_x_18:
[----:B------:R-:W-:Y:S05]  /*1a40*/  BSYNC.RECONVERGENT B2 ;  /* 0x0000000000027941 */ /* 0x000fea0003800200 */
.L_x_17:
        /* <DEDUP_REMOVED lines=25> */
.L_x_20:
[----:B------:R-:W-:Y:S05]  /*1be0*/  BSYNC.RECONVERGENT B2 ;  /* 0x0000000000027941 */ /* 0x000fea0003800200 */
.L_x_19:
        /* <DEDUP_REMOVED lines=26> */
.L_x_22:
[----:B------:R-:W-:Y:S05]  /*1d90*/  BSYNC.RECONVERGENT B2 ;  /* 0x0000000000027941 */ /* 0x000fea0003800200 */
.L_x_21:
        /* <DEDUP_REMOVED lines=25> */
.L_x_24:
[----:B------:R-:W-:Y:S05]  /*1f30*/  BSYNC.RECONVERGENT B2 ;  /* 0x0000000000027941 */ /* 0x000fea0003800200 */
.L_x_23:
        /* <DEDUP_REMOVED lines=26> */
.L_x_26:
[----:B------:R-:W-:Y:S05]  /*20e0*/  BSYNC.RECONVERGENT B2 ;  /* 0x0000000000027941 */ /* 0x000fea0003800200 */
.L_x_25:
        /* <DEDUP_REMOVED lines=13> */
[----:B------:R-:W-:Y:S01]  /*21c0*/  FFMA R7, R0, 1.925963033500011079e-08, R7 ;  /* 0x32a5706000077823 */ /* 0x000fe20000000007 */
[----:B------:R-:W-:-:S05]  /*21d0*/  FFMA R0, R8, R13, R8 ;  /* 0x0000000d08007223 */ /* 0x000fca0000000008 */
[----:B------:R-:W0:Y:S02]  /*21e0*/  MUFU.EX2 R7, R7 ;  /* 0x0000000700077308 */ /* 0x000e240000000800 */
[----:B0-----:R-:W-:-:S06]  /*21f0*/  FMUL R15, R2, R7 ;  /* 0x00000007020f7220 */ /* 0x001fcc0000400000 */
        /* <DEDUP_REMOVED lines=9> */
.L_x_28:
[----:B------:R-:W-:Y:S05]  /*2290*/  BSYNC.RECONVERGENT B2 ;  /* 0x0000000000027941 */ /* 0x000fea0003800200 */
.L_x_27:
[----:B------:R0:W-:Y:S01]  /*22a0*/  STG.E desc[UR12][R10.64+0xc], R13 ;  /* 0x00000c0d0a007986 */ /* 0x0001e2000c10190c */
[----:B------:R-:W-:Y:S01]  /*22b0*/  IADD3 R18, PT, PT, R18, 0x8, RZ ;  /* 0x0000000812127810 */ /* 0x000fe20007ffe0ff */
[----:B------:R-:W-:Y:S06]  /*22c0*/  @P2 BRA `(.L_x_29) ;  /* 0xfffffff000882947 */ /* 0x000fec000383ffff */
.L_x_12:
[----:B------:R-:W-:-:S13]  /*22d0*/  ISETP.NE.AND P0, PT, R19, RZ, PT ;  /* 0x000000ff1300720c */ /* 0x000fda0003f05270 */
[----:B------:R-:W-:Y:S05]  /*22e0*/  @!P0 EXIT ;  /* 0x000000000000894d */ /* 0x000fea0003800000 */
[----:B------:R-:W1:Y:S01]  /*22f0*/  LDCU UR4, c[0x0][0x394] ;  /* 0x00007280ff0477ac */ /* 0x000e620008000800 */
[----:B------:R-:W-:Y:S01]  /*2300*/  ISETP.GE.U32.AND P0, PT, R19, 0x4, PT ;  /* 0x000000041300780c */ /* 0x000fe20003f06070 */
[----:B-1----:R-:W-:-:S12]  /*2310*/  ULOP3.LUT UR4, UR4, 0x3, URZ, 0xc0, !UPT ;  /* 0x0000000304047892 */ /* 0x002fd8000f8ec0ff */
[----:B------:R-:W-:Y:S05]  /*2320*/  @!P0 BRA `(.L_x_30) ;  /* 0x0000000400c08947 */ /* 0x000fea0003800000 */
[----:B------:R-:W1:Y:S01]  /*2330*/  LDC.64 R14, c[0x0][0x380] ;  /* 0x0000e000ff0e7b82 */ /* 0x000e620000000a00 */
[----:B0-----:R-:W-:-:S05]  /*2340*/  IADD3 R10, PT, PT, R5, R6, RZ ;  /* 0x00000006050a7210 */ /* 0x001fca0007ffe0ff */
[----:B-1----:R-:W-:-:S05]  /*2350*/  IMAD.WIDE R14, R10, 0x4, R14 ;  /* 0x000000040a0e7825 */ /* 0x002fca00078e020e */
[----:B------:R-:W2:Y:S01]  /*2360*/  LDG.E.CONSTANT R7, desc[UR12][R14.64] ;  /* 0x0000000c0e077981 */ /* 0x000ea2000c1e9900 */
[----:B------:R-:W-:Y:S01]  /*2370*/  HFMA2 R0, -RZ, RZ, 0.96630859375, -0.0022525787353515625 ;  /* 0x3bbb989dff007431 */ /* 0x000fe200000001ff */
[----:B------:R-:W-:Y:S01]  /*2380*/  MOV R9, 0x437c0000 ;  /* 0x437c000000097802 */ /* 0x000fe20000000f00 */
[----:B------:R-:W0:Y:S01]  /*2390*/  MUFU.RCP R8, R3 ;  /* 0x0000000300087308 */ /* 0x000e220000001000 */
        /* <DEDUP_REMOVED lines=16> */
[----:B0-----:R-:W-:Y:S06]  /*24a0*/  @!P0 BRA `(.L_x_32) ;  /* 0x00000000000c8947 */ /* 0x001fec0003800000 */
[----:B------:R-:W-:Y:S02]  /*24b0*/  MOV R0, R12 ;  /* 0x0000000c00007202 */ /* 0x000fe40000000f00 */
[----:B------:R-:W-:-:S07]  /*24c0*/  MOV R2, 0x24e0 ;  /* 0x000024e000027802 */ /* 0x000fce0000000f00 */
[----:B------:R-:W-:Y:S05]  /*24d0*/  CALL.REL.NOINC `($__internal_0_$__cuda_sm3x_div_rn_noftz_f32_slowpath) ;  /* 0x0000000800e07944 */ /* 0x000fea0003c00000 */
.L_x_32:
[----:B------:R-:W-:Y:S05]  /*24e0*/  BSYNC.RECONVERGENT B2 ;  /* 0x0000000000027941 */ /* 0x000fea0003800200 */
.L_x_31:
[----:B------:R-:W2:Y:S01]  /*24f0*/  LDG.E.CONSTANT R9, desc[UR12][R14.64+0x4] ;  /* 0x0000040c0e097981 */ /* 0x000ea2000c1e9900 */
[----:B------:R-:W-:Y:S01]  /*2500*/  HFMA2 R11, -RZ, RZ, 0.96630859375, -0.0022525787353515625 ;  /* 0x3bbb989dff0b7431 */ /* 0x000fe200000001ff */
[----:B------:R-:W-:Y:S01]  /*2510*/  MOV R13, 0x437c0000 ;  /* 0x437c0000000d7802 */ /* 0x000fe20000000f00 */
[----:B------:R-:W0:Y:S01]  /*2520*/  MUFU.RCP R16, R3 ;  /* 0x0000000300107308 */ /* 0x000e220000001000 */
[----:B------:R-:W-:Y:S01]  /*2530*/  BSSY.RECONVERGENT B2, `(.L_x_33) ;  /* 0x0000018000027945 */ /* 0x000fe20003800200 */
[----:B--2---:R-:W-:Y:S02]  /*2540*/  FADD R0, R9, -R4 ;  /* 0x8000000409007221 */ /* 0x004fe40000000000 */
[----:B------:R-:W1:Y:S02]  /*2550*/  LDC.64 R8, c[0x0][0x388] ;  /* 0x0000e200ff087b82 */ /* 0x000e640000000a00 */
[----:B------:R-:W-:-:S04]  /*2560*/  FFMA.SAT R2, R0, R11, 0.5 ;  /* 0x3f00000000027423 */ /* 0x000fc8000000200b */
[----:B------:R-:W-:-:S04]  /*2570*/  FFMA.RM R2, R2, R13, 12582913 ;  /* 0x4b40000102027423 */ /* 0x000fc8000000400d */
[C---:B------:R-:W-:Y:S01]  /*2580*/  FADD R11, R2.reuse, -12583039 ;  /* 0xcb40007f020b7421 */ /* 0x040fe20000000000 */
[----:B------:R-:W-:-:S03]  /*2590*/  SHF.L.U32 R2, R2, 0x17, RZ ;  /* 0x0000001702027819 */ /* 0x000fc600000006ff */
[----:B------:R-:W-:-:S04]  /*25a0*/  FFMA R11, R0, 1.4426950216293334961, -R11 ;  /* 0x3fb8aa3b000b7823 */ /* 0x000fc8000000080b */
[----:B------:R-:W-:-:S04]  /*25b0*/  FFMA R12, R0, 1.925963033500011079e-08, R11 ;  /* 0x32a57060000c7823 */ /* 0x000fc8000000000b */
[----:B------:R-:W2:Y:S01]  /*25c0*/  MUFU.EX2 R13, R12 ;  /* 0x0000000c000d7308 */ /* 0x000ea20000000800 */
[----:B-1----:R-:W-:-:S04]  /*25d0*/  IMAD.WIDE R10, R10, 0x4, R8 ;  /* 0x000000040a0a7825 */ /* 0x002fc800078e0208 */
[C---:B0-----:R-:W-:Y:S01]  /*25e0*/  FFMA R9, R16.reuse, -R3, 1 ;  /* 0x3f80000010097423 */ /* 0x041fe20000000803 */
[----:B------:R0:W-:Y:S03]  /*25f0*/  STG.E desc[UR12][R10.64], R7 ;  /* 0x000000070a007986 */ /* 0x0001e6000c10190c */
[----:B------:R-:W-:Y:S01]  /*2600*/  FFMA R0, R16, R9, R16 ;  /* 0x0000000910007223 */ /* 0x000fe20000000010 */
[----:B--2---:R-:W-:-:S04]  /*2610*/  FMUL R13, R2, R13 ;  /* 0x0000000d020d7220 */ /* 0x004fc80000400000 */
[----:B------:R-:W1:Y:S01]  /*2620*/  FCHK P0, R13, R3 ;  /* 0x000000030d007302 */ /* 0x000e620000000000 */
        /* <DEDUP_REMOVED lines=8> */
.L_x_34:
[----:B------:R-:W-:Y:S05]  /*26b0*/  BSYNC.RECONVERGENT B2 ;  /* 0x0000000000027941 */ /* 0x000fea0003800200 */
.L_x_33:
        /* <DEDUP_REMOVED lines=25> */
.L_x_36:
[----:B------:R-:W-:Y:S05]  /*2850*/  BSYNC.RECONVERGENT B2 ;  /* 0x0000000000027941 */ /* 0x000fea0003800200 */
.L_x_35:
        /* <DEDUP_REMOVED lines=26> */
.L_x_38:
[----:B------:R-:W-:Y:S05]  /*2a00*/  BSYNC.RECONVERGENT B2 ;  /* 0x0000000000027941 */ /* 0x000fea0003800200 */
.L_x_37:
[----:B------:R1:W-:Y:S01]  /*2a10*/  STG.E desc[UR12][R10.64+0xc], R13 ;  /* 0x00000c0d0a007986 */ /* 0x0003e2000c10190c */
[----:B------:R-:W-:-:S07]  /*2a20*/  IADD3 R6, PT, PT, R6, 0x4, RZ ;  /* 0x0000000406067810 */ /* 0x000fce0007ffe0ff */
.L_x_30:
[----:B------:R-:W-:-:S13]  /*2a30*/  ISETP.NE.AND P0, PT, RZ, UR4, PT ;  /* 0x00000004ff007c0c */ /* 0x000fda000bf05270 */
[----:B------:R-:W-:Y:S05]  /*2a40*/  @!P0 EXIT ;  /* 0x000000000000894d */ /* 0x000fea0003800000 */
[----:B------:R-:W-:-:S09]  /*2a50*/  UISETP.NE.AND UP0, UPT, UR4, 0x1, UPT ;  /* 0x000000010400788c */ /* 0x000fd2000bf05270 */
[----:B------:R-:W-:Y:S05]  /*2a60*/  BRA.U !UP0, `(.L_x_39) ;  /* 0x0000000108ec7547 */ /* 0x000fea000b800000 */
[----:B01----:R-:W0:Y:S01]  /*2a70*/  LDC.64 R10, c[0x0][0x380] ;  /* 0x0000e000ff0a7b82 */ /* 0x003e220000000a00 */
[----:B------:R-:W-:-:S05]  /*2a80*/  IADD3 R14, PT, PT, R5, R6, RZ ;  /* 0x00000006050e7210 */ /* 0x000fca0007ffe0ff */
[----:B0-----:R-:W-:-:S05]  /*2a90*/  IMAD.WIDE R10, R14, 0x4, R10 ;  /* 0x000000040e0a7825 */ /* 0x001fca00078e020a */
        /* <DEDUP_REMOVED lines=24> */
.L_x_41:
[----:B------:R-:W-:Y:S05]  /*2c20*/  BSYNC.RECONVERGENT B2 ;  /* 0x0000000000027941 */ /* 0x000fea0003800200 */
.L_x_40:
[----:B------:R-:W2:Y:S01]  /*2c30*/  LDG.E.CONSTANT R11, desc[UR12][R10.64+0x4] ;  /* 0x0000040c0a0b7981 */ /* 0x000ea2000c1e9900 */
[----:B------:R-:W-:Y:S01]  /*2c40*/  HFMA2 R9, -RZ, RZ, 0.96630859375, -0.0022525787353515625 ;  /* 0x3bbb989dff097431 */ /* 0x000fe200000001ff */
[----:B------:R-:W-:Y:S01]  /*2c50*/  MOV R13, 0x437c0000 ;  /* 0x437c0000000d7802 */ /* 0x000fe20000000f00 */
[----:B------:R-:W0:Y:S01]  /*2c60*/  MUFU.RCP R12, R3 ;  /* 0x00000003000c7308 */ /* 0x000e220000001000 */
[----:B------:R-:W-:Y:S01]  /*2c70*/  BSSY.RECONVERGENT B2, `(.L_x_42) ;  /* 0x0000018000027945 */ /* 0x000fe20003800200 */
[----:B--2---:R-:W-:-:S04]  /*2c80*/  FADD R0, R11, -R4 ;  /* 0x800000040b007221 */ /* 0x004fc80000000000 */
[----:B------:R-:W-:Y:S02]  /*2c90*/  FFMA.SAT R2, R0, R9, 0.5 ;  /* 0x3f00000000027423 */ /* 0x000fe40000002009 */
[----:B------:R-:W1:Y:S02]  /*2ca0*/  LDC.64 R8, c[0x0][0x388] ;  /* 0x0000e200ff087b82 */ /* 0x000e640000000a00 */
[----:B------:R-:W-:-:S04]  /*2cb0*/  FFMA.RM R2, R2, R13, 12582913 ;  /* 0x4b40000102027423 */ /* 0x000fc8000000400d */
[C---:B------:R-:W-:Y:S01]  /*2cc0*/  FADD R13, R2.reuse, -12583039 ;  /* 0xcb40007f020d7421 */ /* 0x040fe20000000000 */
[----:B------:R-:W-:-:S03]  /*2cd0*/  SHF.L.U32 R2, R2, 0x17, RZ ;  /* 0x0000001702027819 */ /* 0x000fc600000006ff */
[----:B------:R-:W-:-:S04]  /*2ce0*/  FFMA R13, R0, 1.4426950216293334961, -R13 ;  /* 0x3fb8aa3b000d7823 */ /* 0x000fc8000000080d */
[----:B------:R-:W-:-:S06]  /*2cf0*/  FFMA R13, R0, 1.925963033500011079e-08, R13 ;  /* 0x32a57060000d7823 */ /* 0x000fcc000000000d */
        /* <DEDUP_REMOVED lines=15> */
.L_x_43:
[----:B------:R-:W-:Y:S05]  /*2df0*/  BSYNC.RECONVERGENT B2 ;  /* 0x0000000000027941 */ /* 0x000fea0003800200 */
.L_x_42:
[----:B------:R2:W-:Y:S01]  /*2e00*/  STG.E desc[UR12][R10.64+0x4], R9 ;  /* 0x000004090a007986 */ /* 0x0005e2000c10190c */
[----:B------:R-:W-:-:S07]  /*2e10*/  IADD3 R6, PT, PT, R6, 0x2, RZ ;  /* 0x0000000206067810 */ /* 0x000fce0007ffe0ff */
.L_x_39:
[----:B------:R-:W3:Y:S02]  /*2e20*/  LDC R0, c[0x0][0x394] ;  /* 0x0000e500ff007b82 */ /* 0x000ee40000000800 */
[----:B---3--:R-:W-:-:S04]  /*2e30*/  LOP3.LUT R0, R0, 0x1, RZ, 0xc0, !PT ;  /* 0x0000000100007812 */ /* 0x008fc800078ec0ff */
[----:B------:R-:W-:-:S13]  /*2e40*/  ISETP.NE.U32.AND P0, PT, R0, 0x1, PT ;  /* 0x000000010000780c */ /* 0x000fda0003f05070 */
[----:B------:R-:W-:Y:S05]  /*2e50*/  @P0 EXIT ;  /* 0x000000000000094d */ /* 0x000fea0003800000 */
[----:B--2---:R-:W2:Y:S01]  /*2e60*/  LDC.64 R8, c[0x0][0x380] ;  /* 0x0000e000ff087b82 */ /* 0x004ea20000000a00 */
[----:B------:R-:W-:-:S05]  /*2e70*/  IADD3 R5, PT, PT, R5, R6, RZ ;  /* 0x0000000605057210 */ /* 0x000fca0007ffe0ff */
[----:B--2---:R-:W-:-:S06]  /*2e80*/  IMAD.WIDE R6, R5, 0x4, R8 ;  /* 0x0000000405067825 */ /* 0x004fcc00078e0208 */
[----:B------:R-:W2:Y:S01]  /*2e90*/  LDG.E.CONSTANT R7, desc[UR12][R6.64] ;  /* 0x0000000c06077981 */ /* 0x000ea2000c1e9900 */
[----:B------:R-:W-:Y:S01]  /*2ea0*/  HFMA2 R9, -RZ, RZ, 0.96630859375, -0.0022525787353515625 ;  /* 0x3bbb989dff097431 */ /* 0x000fe200000001ff */
[----:B01----:R-:W-:Y:S01]  /*2eb0*/  MOV R11, 0x437c0000 ;  /* 0x437c0000000b7802 */ /* 0x003fe20000000f00 */
[----:B------:R-:W0:Y:S01]  /*2ec0*/  MUFU.RCP R2, R3 ;  /* 0x0000000300027308 */ /* 0x000e220000001000 */
[----:B------:R-:W-:Y:S01]  /*2ed0*/  BSSY.RECONVERGENT B2, `(.L_x_44) ;  /* 0x0000014000027945 */ /* 0x000fe20003800200 */
[----:B--2---:R-:W-:Y:S01]  /*2ee0*/  FADD R4, R7, -R4 ;  /* 0x8000000407047221 */ /* 0x004fe20000000000 */
[----:B0-----:R-:W-:-:S03]  /*2ef0*/  FFMA R7, R2, -R3, 1 ;  /* 0x3f80000002077423 */ /* 0x001fc60000000803 */
        /* <DEDUP_REMOVED lines=17> */
.L_x_45:
[----:B------:R-:W-:Y:S05]  /*3010*/  BSYNC.RECONVERGENT B2 ;  /* 0x0000000000027941 */ /* 0x000fea0003800200 */
.L_x_44:
[----:B------:R-:W0:Y:S02]  /*3020*/  LDC.64 R2, c[0x0][0x388] ;  /* 0x0000e200ff027b82 */ /* 0x000e240000000a00 */
[----:B0-----:R-:W-:-:S05]  /*3030*/  IMAD.WIDE R2, R5, 0x4, R2 ;  /* 0x0000000405027825 */ /* 0x001fca00078e0202 */
[----:B------:R-:W-:Y:S01]  /*3040*/  STG.E desc[UR12][R2.64], R7 ;  /* 0x0000000702007986 */ /* 0x000fe2000c10190c */
[----:B------:R-:W-:Y:S05]  /*3050*/  EXIT ;  /* 0x000000000000794d */ /* 0x000fea0003800000 */
        .weak           $__internal_0_$__cuda_sm3x_div_rn_noftz_f32_slowpath
        .type           $__internal_0_$__cuda_sm3x_div_rn_noftz_f32_slowpath,@function
        .size           $__internal_0_$__cuda_sm3x_div_rn_noftz_f32_slowpath,(.L_x_58 - $__internal_0_$__cuda_sm3x_div_rn_noftz_f32_slowpath)
$__internal_0_$__cuda_sm3x_div_rn_noftz_f32_slowpath:
[----:B------:R-:W-:Y:S01]  /*3060*/  SHF.R.U32.HI R7, RZ, 0x17, R3 ;  /* 0x00000017ff077819 */ /* 0x000fe20000011603 */
[----:B------:R-:W-:Y:S01]  /*3070*/  BSSY.RECONVERGENT B0, `(.L_x_46) ;  /* 0x0000063000007945 */ /* 0x000fe20003800200 */
[----:B------:R-:W-:Y:S02]  /*3080*/  SHF.R.U32.HI R9, RZ, 0x17, R0 ;  /* 0x00000017ff097819 */ /* 0x000fe40000011600 */
[----:B------:R-:W-:Y:S02]  /*3090*/  LOP3.LUT R7, R7, 0xff, RZ, 0xc0, !PT ;  /* 0x000000ff07077812 */ /* 0x000fe400078ec0ff */
[----:B------:R-:W-:Y:S02]  /*30a0*/  LOP3.LUT R9, R9, 0xff, RZ, 0xc0, !PT ;  /* 0x000000ff09097812 */ /* 0x000fe400078ec0ff */
[----:B------:R-:W-:Y:S02]  /*30b0*/  IADD3 R12, PT, PT, R7, -0x1, RZ ;  /* 0xffffffff070c7810 */ /* 0x000fe40007ffe0ff */
[----:B------:R-:W-:-:S02]  /*30c0*/  IADD3 R13, PT, PT, R9, -0x1, RZ ;  /* 0xffffffff090d7810 */ /* 0x000fc40007ffe0ff */
[----:B------:R-:W-:Y:S02]  /*30d0*/  ISETP.GT.U32.AND P0, PT, R12, 0xfd, PT ;  /* 0x000000fd0c00780c */ /* 0x000fe40003f04070 */
[----:B------:R-:W-:Y:S02]  /*30e0*/  MOV R17, R3 ;  /* 0x0000000300117202 */ /* 0x000fe40000000f00 */
[----:B------:R-:W-:-:S13]  /*30f0*/  ISETP.GT.U32.OR P0, PT, R13, 0xfd, P0 ;  /* 0x000000fd0d00780c */ /* 0x000fda0000704470 */
[----:B------:R-:W-:Y:S01]  /*3100*/  @!P0 MOV R8, RZ ;  /* 0x000000ff00088202 */ /* 0x000fe20000000f00 */
[----:B------:R-:W-:Y:S06]  /*3110*/  @!P0 BRA `(.L_x_47) ;  /* 0x00000000005c8947 */ /* 0x000fec0003800000 */
[----:B------:R-:W-:Y:S02]  /*3120*/  FSETP.GTU.FTZ.AND P0, PT, |R0|, +INF , PT ;  /* 0x7f8000000000780b */ /* 0x000fe40003f1c200 */
[----:B------:R-:W-:-:S04]  /*3130*/  FSETP.GTU.FTZ.AND P1, PT, |R3|, +INF , PT ;  /* 0x7f8000000300780b */ /* 0x000fc80003f3c200 */
[----:B------:R-:W-:-:S13]  /*3140*/  PLOP3.LUT P0, PT, P0, P1, PT, 0xf8, 0x8f ;  /* 0x00000000008f781c */ /* 0x000fda0000703f70 */
[----:B------:R-:W-:Y:S05]  /*3150*/  @P0 BRA `(.L_x_48) ;  /* 0x00000004004c0947 */ /* 0x000fea0003800000 */
[----:B------:R-:W-:-:S13]  /*3160*/  LOP3.LUT P0, RZ, R17, 0x7fffffff, R0, 0xc8, !PT ;  /* 0x7fffffff11ff7812 */ /* 0x000fda000780c800 */
[----:B------:R-:W-:Y:S05]  /*3170*/  @!P0 BRA `(.L_x_49) ;  /* 0x00000004003c8947 */ /* 0x000fea0003800000 */
[C---:B------:R-:W-:Y:S02]  /*3180*/  FSETP.NEU.FTZ.AND P3, PT, |R0|.reuse, +INF , PT ;  /* 0x7f8000000000780b */ /* 0x040fe40003f7d200 */
[----:B------:R-:W-:Y:S02]  /*3190*/  FSETP.NEU.FTZ.AND P1, PT, |R3|, +INF , PT ;  /* 0x7f8000000300780b */ /* 0x000fe40003f3d200 */
[----:B------:R-:W-:-:S11]  /*31a0*/  FSETP.NEU.FTZ.AND P0, PT, |R0|, +INF , PT ;  /* 0x7f8000000000780b */ /* 0x000fd60003f1d200 */
[----:B------:R-:W-:Y:S05]  /*31b0*/  @!P1 BRA !P3, `(.L_x_49) ;  /* 0x00000004002c9947 */ /* 0x000fea0005800000 */
[----:B------:R-:W-:-:S04]  /*31c0*/  LOP3.LUT P3, RZ, R0, 0x7fffffff, RZ, 0xc0, !PT ;  /* 0x7fffffff00ff7812 */ /* 0x000fc8000786c0ff */
[----:B------:R-:W-:-:S13]  /*31d0*/  PLOP3.LUT P1, PT, P1, P3, PT, 0x2f, 0xf2 ;  /* 0x0000000000f2781c */ /* 0x000fda0000f26577 */
[----:B------:R-:W-:Y:S05]  /*31e0*/  @P1 BRA `(.L_x_50) ;  /* 0x0000000400181947 */ /* 0x000fea0003800000 */
[----:B------:R-:W-:-:S04]  /*31f0*/  LOP3.LUT P1, RZ, R17, 0x7fffffff, RZ, 0xc0, !PT ;  /* 0x7fffffff11ff7812 */ /* 0x000fc8000782c0ff */
[----:B------:R-:W-:-:S13]  /*3200*/  PLOP3.LUT P0, PT, P0, P1, PT, 0x2f, 0xf2 ;  /* 0x0000000000f2781c */ /* 0x000fda0000702577 */
[----:B------:R-:W-:Y:S05]  /*3210*/  @P0 BRA `(.L_x_51) ;  /* 0x0000000400000947 */ /* 0x000fea0003800000 */
[----:B------:R-:W-:Y:S02]  /*3220*/  ISETP.GE.AND P0, PT, R13, RZ, PT ;  /* 0x000000ff0d00720c */ /* 0x000fe40003f06270 */
[----:B------:R-:W-:-:S11]  /*3230*/  ISETP.GE.AND P1, PT, R12, RZ, PT ;  /* 0x000000ff0c00720c */ /* 0x000fd60003f26270 */
[----:B------:R-:W-:Y:S01]  /*3240*/  @P0 MOV R8, RZ ;  /* 0x000000ff00080202 */ /* 0x000fe20000000f00 */
[----:B------:R-:W-:Y:S01]  /*3250*/  @!P0 FFMA R0, R0, 1.84467440737095516160e+19, RZ ;  /* 0x5f80000000008823 */ /* 0x000fe200000000ff */
[----:B------:R-:W-:Y:S01]  /*3260*/  @!P0 MOV R8, 0xffffffc0 ;  /* 0xffffffc000088802 */ /* 0x000fe20000000f00 */
[----:B------:R-:W-:-:S03]  /*3270*/  @!P1 FFMA R17, R3, 1.84467440737095516160e+19, RZ ;  /* 0x5f80000003119823 */ /* 0x000fc600000000ff */
[----:B------:R-:W-:-:S07]  /*3280*/  @!P1 IADD3 R8, PT, PT, R8, 0x40, RZ ;  /* 0x0000004008089810 */ /* 0x000fce0007ffe0ff */
.L_x_47:
[----:B------:R-:W-:Y:S01]  /*3290*/  LEA R12, R7, 0xc0800000, 0x17 ;  /* 0xc0800000070c7811 */ /* 0x000fe200078eb8ff */
[----:B------:R-:W-:Y:S01]  /*32a0*/  BSSY.RECONVERGENT B1, `(.L_x_52) ;  /* 0x0000036000017945 */ /* 0x000fe20003800200 */
[----:B------:R-:W-:Y:S02]  /*32b0*/  IADD3 R9, PT, PT, R9, -0x7f, RZ ;  /* 0xffffff8109097810 */ /* 0x000fe40007ffe0ff */
[----:B------:R-:W-:-:S03]  /*32c0*/  IADD3 R21, PT, PT, -R12, R17, RZ ;  /* 0x000000110c157210 */ /* 0x000fc60007ffe1ff */
[----:B------:R-:W-:Y:S01]  /*32d0*/  IMAD R0, R9, -0x800000, R0 ;  /* 0xff80000009007824 */ /* 0x000fe200078e0200 */
[----:B------:R-:W0:Y:S01]  /*32e0*/  MUFU.RCP R12, R21 ;  /* 0x00000015000c7308 */ /* 0x000e220000001000 */
[----:B------:R-:W-:Y:S01]  /*32f0*/  FADD.FTZ R13, -R21, -RZ ;  /* 0x800000ff150d7221 */ /* 0x000fe20000010100 */
[----:B------:R-:W-:-:S04]  /*3300*/  IADD3 R9, PT, PT, R9, 0x7f, -R7 ;  /* 0x0000007f09097810 */ /* 0x000fc80007ffe807 */
[----:B------:R-:W-:Y:S01]  /*3310*/  IADD3 R9, PT, PT, R9, R8, RZ ;  /* 0x0000000809097210 */ /* 0x000fe20007ffe0ff */
[----:B0-----:R-:W-:-:S04]  /*3320*/  FFMA R17, R12, R13, 1 ;  /* 0x3f8000000c117423 */ /* 0x001fc8000000000d */
[----:B------:R-:W-:-:S04]  /*3330*/  FFMA R17, R12, R17, R12 ;  /* 0x000000110c117223 */ /* 0x000fc8000000000c */
[----:B------:R-:W-:-:S04]  /*3340*/  FFMA R12, R0, R17, RZ ;  /* 0x00000011000c7223 */ /* 0x000fc800000000ff */
[----:B------:R-:W-:-:S04]  /*3350*/  FFMA R20, R13, R12, R0 ;  /* 0x0000000c0d147223 */ /* 0x000fc80000000000 */
[----:B------:R-:W-:-:S04]  /*3360*/  FFMA R20, R17, R20, R12 ;  /* 0x0000001411147223 */ /* 0x000fc8000000000c */
[----:B------:R-:W-:-:S04]  /*3370*/  FFMA R13, R13, R20, R0 ;  /* 0x000000140d0d7223 */ /* 0x000fc80000000000 */
[----:B------:R-:W-:-:S05]  /*3380*/  FFMA R0, R17, R13, R20 ;  /* 0x0000000d11007223 */ /* 0x000fca0000000014 */
[----:B------:R-:W-:-:S04]  /*3390*/  SHF.R.U32.HI R7, RZ, 0x17, R0 ;  /* 0x00000017ff077819 */ /* 0x000fc80000011600 */
[----:B------:R-:W-:-:S04]  /*33a0*/  LOP3.LUT R8, R7, 0xff, RZ, 0xc0, !PT ;  /* 0x000000ff07087812 */ /* 0x000fc800078ec0ff */
[----:B------:R-:W-:-:S04]  /*33b0*/  IADD3 R7, PT, PT, R8, R9, RZ ;  /* 0x0000000908077210 */ /* 0x000fc80007ffe0ff */
[----:B------:R-:W-:-:S04]  /*33c0*/  IADD3 R8, PT, PT, R7, -0x1, RZ ;  /* 0xffffffff07087810 */ /* 0x000fc80007ffe0ff */
[----:B------:R-:W-:-:S13]  /*33d0*/  ISETP.GE.U32.AND P0, PT, R8, 0xfe, PT ;  /* 0x000000fe0800780c */ /* 0x000fda0003f06070 */
[----:B------:R-:W-:Y:S05]  /*33e0*/  @!P0 BRA `(.L_x_53) ;  /* 0x0000000000808947 */ /* 0x000fea0003800000 */
[----:B------:R-:W-:-:S13]  /*33f0*/  ISETP.GT.AND P0, PT, R7, 0xfe, PT ;  /* 0x000000fe0700780c */ /* 0x000fda0003f04270 */
[----:B------:R-:W-:Y:S05]  /*3400*/  @P0 BRA `(.L_x_54) ;  /* 0x00000000006c0947 */ /* 0x000fea0003800000 */
[----:B------:R-:W-:-:S13]  /*3410*/  ISETP.GE.AND P0, PT, R7, 0x1, PT ;  /* 0x000000010700780c */ /* 0x000fda0003f06270 */
[----:B------:R-:W-:Y:S05]  /*3420*/  @P0 BRA `(.L_x_55) ;  /* 0x0000000000740947 */ /* 0x000fea0003800000 */
[----:B------:R-:W-:Y:S02]  /*3430*/  ISETP.GE.AND P0, PT, R7, -0x18, PT ;  /* 0xffffffe80700780c */ /* 0x000fe40003f06270 */
[----:B------:R-:W-:-:S11]  /*3440*/  LOP3.LUT R0, R0, 0x80000000, RZ, 0xc0, !PT ;  /* 0x8000000000007812 */ /* 0x000fd600078ec0ff */
[----:B------:R-:W-:Y:S05]  /*3450*/  @!P0 BRA `(.L_x_55) ;  /* 0x0000000000688947 */ /* 0x000fea0003800000 */
[CCC-:B------:R-:W-:Y:S01]  /*3460*/  FFMA.RZ R8, R17.reuse, R13.reuse, R20.reuse ;  /* 0x0000000d11087223 */ /* 0x1c0fe2000000c014 */
[CCC-:B------:R-:W-:Y:S01]  /*3470*/  FFMA.RP R9, R17.reuse, R13.reuse, R20.reuse ;  /* 0x0000000d11097223 */ /* 0x1c0fe20000008014 */
[----:B------:R-:W-:Y:S01]  /*3480*/  FFMA.RM R20, R17, R13, R20 ;  /* 0x0000000d11147223 */ /* 0x000fe20000004014 */
[C---:B------:R-:W-:Y:S02]  /*3490*/  IADD3 R12, PT, PT, R7.reuse, 0x20, RZ ;  /* 0x00000020070c7810 */ /* 0x040fe40007ffe0ff */
[----:B------:R-:W-:Y:S02]  /*34a0*/  LOP3.LUT R8, R8, 0x7fffff, RZ, 0xc0, !PT ;  /* 0x007fffff08087812 */ /* 0x000fe400078ec0ff */
[C---:B------:R-:W-:Y:S02]  /*34b0*/  ISETP.NE.AND P3, PT, R7.reuse, RZ, PT ;  /* 0x000000ff0700720c */ /* 0x040fe40003f65270 */
[----:B------:R-:W-:Y:S02]  /*34c0*/  LOP3.LUT R13, R8, 0x800000, RZ, 0xfc, !PT ;  /* 0x00800000080d7812 */ /* 0x000fe400078efcff */
[----:B------:R-:W-:-:S02]  /*34d0*/  ISETP.NE.AND P1, PT, R7, RZ, PT ;  /* 0x000000ff0700720c */ /* 0x000fc40003f25270 */
[----:B------:R-:W-:Y:S02]  /*34e0*/  IADD3 R7, PT, PT, -R7, RZ, RZ ;  /* 0x000000ff07077210 */ /* 0x000fe40007ffe1ff */
[----:B------:R-:W-:Y:S02]  /*34f0*/  SHF.L.U32 R12, R13, R12, RZ ;  /* 0x0000000c0d0c7219 */ /* 0x000fe400000006ff */
[----:B------:R-:W-:Y:S02]  /*3500*/  FSETP.NEU.FTZ.AND P0, PT, R9, R20, PT ;  /* 0x000000140900720b */ /* 0x000fe40003f1d000 */
[----:B------:R-:W-:Y:S02]  /*3510*/  SEL R8, R7, RZ, P3 ;  /* 0x000000ff07087207 */ /* 0x000fe40001800000 */
[----:B------:R-:W-:Y:S02]  /*3520*/  ISETP.NE.AND P1, PT, R12, RZ, P1 ;  /* 0x000000ff0c00720c */ /* 0x000fe40000f25270 */
[----:B------:R-:W-:-:S02]  /*3530*/  SHF.R.U32.HI R8, RZ, R8, R13 ;  /* 0x00000008ff087219 */ /* 0x000fc4000001160d */
[----:B------:R-:W-:Y:S02]  /*3540*/  PLOP3.LUT P0, PT, P0, P1, PT, 0xf8, 0x8f ;  /* 0x00000000008f781c */ /* 0x000fe40000703f70 */
[----:B------:R-:W-:Y:S02]  /*3550*/  SHF.R.U32.HI R12, RZ, 0x1, R8 ;  /* 0x00000001ff0c7819 */ /* 0x000fe40000011608 */
[----:B------:R-:W-:-:S04]  /*3560*/  SEL R7, RZ, 0x1, !P0 ;  /* 0x00000001ff077807 */ /* 0x000fc80004000000 */
[----:B------:R-:W-:-:S04]  /*3570*/  LOP3.LUT R7, R7, 0x1, R12, 0xf8, !PT ;  /* 0x0000000107077812 */ /* 0x000fc800078ef80c */
[----:B------:R-:W-:-:S04]  /*3580*/  LOP3.LUT R7, R7, R8, RZ, 0xc0, !PT ;  /* 0x0000000807077212 */ /* 0x000fc800078ec0ff */
[----:B------:R-:W-:-:S04]  /*3590*/  IADD3 R7, PT, PT, R12, R7, RZ ;  /* 0x000000070c077210 */ /* 0x000fc80007ffe0ff */
[----:B------:R-:W-:Y:S01]  /*35a0*/  LOP3.LUT R0, R7, R0, RZ, 0xfc, !PT ;  /* 0x0000000007007212 */ /* 0x000fe200078efcff */
[----:B------:R-:W-:Y:S06]  /*35b0*/  BRA `(.L_x_55) ;  /* 0x0000000000107947 */ /* 0x000fec0003800000 */
.L_x_54:
[----:B------:R-:W-:-:S04]  /*35c0*/  LOP3.LUT R0, R0, 0x80000000, RZ, 0xc0, !PT ;  /* 0x8000000000007812 */ /* 0x000fc800078ec0ff */
[----:B------:R-:W-:Y:S01]  /*35d0*/  LOP3.LUT R0, R0, 0x7f800000, RZ, 0xfc, !PT ;  /* 0x7f80000000007812 */ /* 0x000fe200078efcff */
[----:B------:R-:W-:Y:S06]  /*35e0*/  BRA `(.L_x_55) ;  /* 0x0000000000047947 */ /* 0x000fec0003800000 */
.L_x_53:
[----:B------:R-:W-:-:S07]  /*35f0*/  LEA R0, R9, R0, 0x17 ;  /* 0x0000000009007211 */ /* 0x000fce00078eb8ff */
.L_x_55:
[----:B------:R-:W-:Y:S05]  /*3600*/  BSYNC.RECONVERGENT B1 ;  /* 0x0000000000017941 */ /* 0x000fea0003800200 */
.L_x_52:
[----:B------:R-:W-:Y:S05]  /*3610*/  BRA `(.L_x_56) ;  /* 0x0000000000207947 */ /* 0x000fea0003800000 */
.L_x_51:
[----:B------:R-:W-:-:S04]  /*3620*/  LOP3.LUT R0, R17, 0x80000000, R0, 0x48, !PT ;  /* 0x8000000011007812 */ /* 0x000fc800078e4800 */
[----:B------:R-:W-:Y:S01]  /*3630*/  LOP3.LUT R0, R0, 0x7f800000, RZ, 0xfc, !PT ;  /* 0x7f80000000007812 */ /* 0x000fe200078efcff */
[----:B------:R-:W-:Y:S06]  /*3640*/  BRA `(.L_x_56) ;  /* 0x0000000000147947 */ /* 0x000fec0003800000 */
.L_x_50:
[----:B------:R-:W-:Y:S01]  /*3650*/  LOP3.LUT R0, R17, 0x80000000, R0, 0x48, !PT ;  /* 0x8000000011007812 */ /* 0x000fe200078e4800 */
[----:B------:R-:W-:Y:S06]  /*3660*/  BRA `(.L_x_56) ;  /* 0x00000000000c7947 */ /* 0x000fec0003800000 */
.L_x_49:
[----:B------:R-:W0:Y:S01]  /*3670*/  MUFU.RSQ R0, -QNAN ;  /* 0xffc0000000007908 */ /* 0x000e220000001400 */
[----:B------:R-:W-:Y:S05]  /*3680*/  BRA `(.L_x_56) ;  /* 0x0000000000047947 */ /* 0x000fea0003800000 */
.L_x_48:
[----:B------:R-:W-:-:S07]  /*3690*/  FADD.FTZ R0, R0, R3 ;  /* 0x0000000300007221 */ /* 0x000fce0000010000 */
.L_x_56:
[----:B------:R-:W-:Y:S05]  /*36a0*/  BSYNC.RECONVERGENT B0 ;  /* 0x0000000000007941 */ /* 0x000fea0003800200 */
.L_x_46:
[----:B------:R-:W-:Y:S01]  /*36b0*/  HFMA2 R9, -RZ, RZ, 0, 0 ;  /* 0x00000000ff097431 */ /* 0x000fe200000001ff */
[----:B------:R-:W-:Y:S02]  /*36c0*/  MOV R8, R2 ;  /* 0x0000000200087202 */ /* 0x000fe40000000f00 */
[----:B0-----:R-:W-:Y:S02]  /*36d0*/  MOV R7, R0 ;  /* 0x0000000000077202 */ /* 0x001fe40000000f00 */
[----:B------:R-:W-:Y:S05]  /*36e0*/  RET.REL.NODEC R8 `(_Z14online_softmaxPfS_ii) ;  /* 0xffffffc808447950 */ /* 0x000fea0003c3ffff */
.L_x_57:
[----:B------:R-:W-:-:S00]  /*36f0*/  BRA `(.L_x_57) ;  /* 0xfffffffc00fc7947 */ /* 0x000fc0000383ffff */
[----:B------:R-:W-:-:S00]  /*3700*/  NOP ;  /* 0x0000000000007918 */ /* 0x000fc00000000000 */
[----:B------:R-:W-:-:S00]  /*3710*/  NOP ;  /* 0x0000000000007918 */ /* 0x000fc00000000000 */
[----:B------:R-:W-:-:S00]  /*3720*/  NOP ;  /* 0x0000000000007918 */ /* 0x000fc00000000000 */
[----:B------:R-:W-:-:S00]  /*3730*/  NOP ;  /* 0x0000000000007918 */ /* 0x000fc00000000000 */
[----:B------:R-:W-:-:S00]  /*3740*/  NOP ;  /* 0x0000000000007918 */ /* 0x000fc00000000000 */
[----:B------:R-:W-:-:S00]  /*3750*/  NOP ;  /* 0x0000000000007918 */ /* 0x000fc00000000000 */
[----:B------:R-:W-:-:S00]  /*3760*/  NOP ;  /* 0x0000000000007918 */ /* 0x000fc00000000000 */
[----:B------:R-:W-:-:S00]  /*3770*/  NOP ;  /* 0x0000000000007918 */ /* 0x000fc00000000000 */
.L_x_58:


//--------------------- .nv.shared.reserved.0     --------------------------
	.section	.nv.shared.reserved.0,"aw",@nobits
	.weak		__nv_reservedSMEM_offset_0_alias
	.size		__nv_reservedSMEM_offset_0_alias, 0, 64
	.other		__nv_reservedSMEM_offset_0_alias,@"STO_CUDA_RESERVED_SHARED STV_DEFAULT"
__nv_reservedSMEM_offset_0_alias:
	.zero		0
	.zero		64


//--------------------- .nv.constant0._Z14online_softmaxPfS_ii --------------------------
	.section	.nv.constant0._Z14online_softmaxPfS_ii,"a",@progbits
	.sectionflags	@""
	.align	4
.nv.constant0._Z14online_softmaxPfS_ii:
	.zero		920


//--------------------- SYMBOLS --------------------------

	.type		.nv.reservedSmem.offset0,@object
	.size		.nv.reservedSmem.offset0,0x4
